// auto-generated by cutlass_sweep.gemm — config: {"arch": "sm_90", "cluster_m": 2, "cluster_n": 1, "dtype": "e4m3", "dtype_b": "e4m3", "layout": "nt", "stages": 0, "tile_k": 32, "tile_m": 192, "tile_n": 192}
#include "cutlass/cutlass.h"
#include "cutlass/gemm/collective/collective_builder.hpp"
#include "cutlass/gemm/device/gemm_universal_adapter.h"
#include "cutlass/gemm/kernel/gemm_universal.hpp"
#include "cutlass/epilogue/collective/collective_builder.hpp"

using ElemA = cutlass::float_e4m3_t;
using ElemB = cutlass::float_e4m3_t;
using ElemCD = cutlass::float_e4m3_t;
using Acc  = float;
using TileShape    = cute::Shape<cute::_192, cute::_192, cute::_32>;
using ClusterShape = cute::Shape<cute::_2, cute::_1, cute::_1>;

using CollectiveEpilogue = typename cutlass::epilogue::collective::CollectiveBuilder<
    cutlass::arch::Sm90, cutlass::arch::OpClassTensorOp,
    TileShape, ClusterShape,
    cutlass::epilogue::collective::EpilogueTileAuto,
    Acc, Acc,
    ElemCD, cutlass::layout::RowMajor, 128 / cutlass::sizeof_bits<ElemCD>::value,
    ElemCD, cutlass::layout::RowMajor, 128 / cutlass::sizeof_bits<ElemCD>::value,
    cutlass::epilogue::collective::EpilogueScheduleAuto
  >::CollectiveOp;

using CollectiveMainloop = typename cutlass::gemm::collective::CollectiveBuilder<
    cutlass::arch::Sm90, cutlass::arch::OpClassTensorOp,
    ElemA, cutlass::layout::RowMajor, 128 / cutlass::sizeof_bits<ElemA>::value,
    ElemB, cutlass::layout::ColumnMajor, 128 / cutlass::sizeof_bits<ElemB>::value,
    Acc,
    TileShape, ClusterShape,
    cutlass::gemm::collective::StageCountAutoCarveout<static_cast<int>(sizeof(typename CollectiveEpilogue::SharedStorage))>,
    cutlass::gemm::collective::KernelScheduleAuto
  >::CollectiveOp;

using GemmKernel = cutlass::gemm::kernel::GemmUniversal<
    cute::Shape<int,int,int,int>,
    CollectiveMainloop,
    CollectiveEpilogue
>;
using Gemm = cutlass::gemm::device::GemmUniversalAdapter<GemmKernel>;

// Force the device kernel symbol into the cubin without needing a host main.
auto* _anchor = &cutlass::device_kernel<GemmKernel>;


// ===== COMPILED SASS (sm_90a) =====

	.target	sm_90a

	.elftype	@"ET_EXEC"


//--------------------- .note.nv.tkinfo           --------------------------
	.section	.note.nv.tkinfo,"",@"SHT_NOTE"
	.sectionflags	@"SHF_NOTE_NV_TKINFO"
	.tkinfo
        /*0018*/ 	.word	0x00000002
        /*0030*/ 	.string	""
        /*0030*/ 	.string	"ptxas"
        /*0030*/ 	.string	"Cuda compilation tools, release 13.0, V13.0.88"
        /*0030*/ 	.string	"Build cuda_13.0.r13.0/compiler.36424714_0"
        /*0030*/ 	.string	"-arch sm_90a -m 64 "



//--------------------- .note.nv.cuinfo           --------------------------
	.section	.note.nv.cuinfo,"",@"SHT_NOTE"
	.sectionflags	@"SHF_NOTE_NV_CUINFO"
        /*0018*/ 	.short	0x0002
        /*001a*/ 	.short	0x005a
        /*001c*/ 	.short	0x0082
	.zero		2


//--------------------- .nv.info                  --------------------------
	.section	.nv.info,"",@"SHT_CUDA_INFO"
	.align	4


	//----- nvinfo : EIATTR_REGCOUNT
	.align		4
        /*0000*/ 	.byte	0x04, 0x2f
        /*0002*/ 	.short	(.L_12 - .L_11)
	.align		4
.L_11:
        /*0004*/ 	.word	index@(_ZN7cutlass13device_kernelINS_4gemm6kernel13GemmUniversalIN4cute5tupleIJiiiiEEENS1_10collective13CollectiveMmaINS1_37MainloopSm90TmaGmmaWarpSpecializedFP8ILi18ENS5_IJNS4_1CILi2EEENSA_ILi1EEESC_EEENS1_35KernelTmaWarpSpecializedCooperativeEEENS5_IJNSA_ILi192EEESG_NSA_ILi32EEEEEENS_12float_e4m3_tENS5_IJlSC_lEEESJ_SK_NS4_8TiledMMAINS4_8MMA_AtomIJNS4_4SM904GMMA31MMA_64x192x32_F32E4M3E4M3_SS_TNILNSO_7ScaleInE1ELSQ_1EEEEEENS4_6LayoutISD_NS5_IJSC_NSA_ILi0EEESU_EEEEENS5_IJNS4_10UnderscoreESX_SX_EEEEENS4_13SM90_TMA_LOADENS4_14ComposedLayoutINS4_7SwizzleILi1ELi4ELi3EEENS4_18smem_ptr_flag_bitsILi8EEENST_INS5_IJNSA_ILi8EEESH_EEENS5_IJSH_SC_EEEEEEEvNS4_8identityENS4_23SM90_TMA_LOAD_MULTICASTES1A_vS1B_EENS_8epilogue10collective6detail29Sm90TmaWarpSpecializedAdapterINS1F_15DefaultEpilogueISJ_SK_SK_NS1E_6thread17LinearCombinationISJ_Li1EffLNS1J_9ScaleType4KindE0ELNS_15FloatRoundStyleE2ESJ_EENS1_15EpilogueDefaultEEEEEvvEEEEvNT_6ParamsE)
        /*0008*/ 	.word	0x000000a8


	//----- nvinfo : EIATTR_FRAME_SIZE
	.align		4
.L_12:
        /*000c*/ 	.byte	0x04, 0x11
        /*000e*/ 	.short	(.L_14 - .L_13)
	.align		4
.L_13:
        /*0010*/ 	.word	index@(_ZN7cutlass13device_kernelINS_4gemm6kernel13GemmUniversalIN4cute5tupleIJiiiiEEENS1_10collective13CollectiveMmaINS1_37MainloopSm90TmaGmmaWarpSpecializedFP8ILi18ENS5_IJNS4_1CILi2EEENSA_ILi1EEESC_EEENS1_35KernelTmaWarpSpecializedCooperativeEEENS5_IJNSA_ILi192EEESG_NSA_ILi32EEEEEENS_12float_e4m3_tENS5_IJlSC_lEEESJ_SK_NS4_8TiledMMAINS4_8MMA_AtomIJNS4_4SM904GMMA31MMA_64x192x32_F32E4M3E4M3_SS_TNILNSO_7ScaleInE1ELSQ_1EEEEEENS4_6LayoutISD_NS5_IJSC_NSA_ILi0EEESU_EEEEENS5_IJNS4_10UnderscoreESX_SX_EEEEENS4_13SM90_TMA_LOADENS4_14ComposedLayoutINS4_7SwizzleILi1ELi4ELi3EEENS4_18smem_ptr_flag_bitsILi8EEENST_INS5_IJNSA_ILi8EEESH_EEENS5_IJSH_SC_EEEEEEEvNS4_8identityENS4_23SM90_TMA_LOAD_MULTICASTES1A_vS1B_EENS_8epilogue10collective6detail29Sm90TmaWarpSpecializedAdapterINS1F_15DefaultEpilogueISJ_SK_SK_NS1E_6thread17LinearCombinationISJ_Li1EffLNS1J_9ScaleType4KindE0ELNS_15FloatRoundStyleE2ESJ_EENS1_15EpilogueDefaultEEEEEvvEEEEvNT_6ParamsE)
        /*0014*/ 	.word	0x00000308


	//----- nvinfo : EIATTR_MIN_STACK_SIZE
	.align		4
.L_14:
        /*0018*/ 	.byte	0x04, 0x12
        /*001a*/ 	.short	(.L_16 - .L_15)
	.align		4
.L_15:
        /*001c*/ 	.word	index@(_ZN7cutlass13device_kernelINS_4gemm6kernel13GemmUniversalIN4cute5tupleIJiiiiEEENS1_10collective13CollectiveMmaINS1_37MainloopSm90TmaGmmaWarpSpecializedFP8ILi18ENS5_IJNS4_1CILi2EEENSA_ILi1EEESC_EEENS1_35KernelTmaWarpSpecializedCooperativeEEENS5_IJNSA_ILi192EEESG_NSA_ILi32EEEEEENS_12float_e4m3_tENS5_IJlSC_lEEESJ_SK_NS4_8TiledMMAINS4_8MMA_AtomIJNS4_4SM904GMMA31MMA_64x192x32_F32E4M3E4M3_SS_TNILNSO_7ScaleInE1ELSQ_1EEEEEENS4_6LayoutISD_NS5_IJSC_NSA_ILi0EEESU_EEEEENS5_IJNS4_10UnderscoreESX_SX_EEEEENS4_13SM90_TMA_LOADENS4_14ComposedLayoutINS4_7SwizzleILi1ELi4ELi3EEENS4_18smem_ptr_flag_bitsILi8EEENST_INS5_IJNSA_ILi8EEESH_EEENS5_IJSH_SC_EEEEEEEvNS4_8identityENS4_23SM90_TMA_LOAD_MULTICASTES1A_vS1B_EENS_8epilogue10collective6detail29Sm90TmaWarpSpecializedAdapterINS1F_15DefaultEpilogueISJ_SK_SK_NS1E_6thread17LinearCombinationISJ_Li1EffLNS1J_9ScaleType4KindE0ELNS_15FloatRoundStyleE2ESJ_EENS1_15EpilogueDefaultEEEEEvvEEEEvNT_6ParamsE)
        /*0020*/ 	.word	0x00000308
.L_16:


//--------------------- .nv.compat                --------------------------
	.section	.nv.compat,"",@"SHT_CUDA_COMPAT_INFO"
	.align	4
        /*0000*/ 	.byte	0x02, 0x09, 0x01, 0x00, 0x02, 0x02, 0x04, 0x00, 0x02, 0x05, 0x05, 0x00, 0x03, 0x07, 0x01, 0x01
        /*0010*/ 	.byte	0x02, 0x03, 0x01, 0x00, 0x02, 0x06, 0x01, 0x00, 0x04, 0x0b, 0x08, 0x00, 0x00, 0x00, 0x00, 0x00
        /*0020*/ 	.byte	0x00, 0x00, 0x00, 0x00


//--------------------- .nv.info._ZN7cutlass13device_kernelINS_4gemm6kernel13GemmUniversalIN4cute5tupleIJiiiiEEENS1_10collective13CollectiveMmaINS1_37MainloopSm90TmaGmmaWarpSpecializedFP8ILi18ENS5_IJNS4_1CILi2EEENSA_ILi1EEESC_EEENS1_35KernelTmaWarpSpecializedCooperativeEEENS5_IJNSA_ILi192EEESG_NSA_ILi32EEEEEENS_12float_e4m3_tENS5_IJlSC_lEEESJ_SK_NS4_8TiledMMAINS4_8MMA_AtomIJNS4_4SM904GMMA31MMA_64x192x32_F32E4M3E4M3_SS_TNILNSO_7ScaleInE1ELSQ_1EEEEEENS4_6LayoutISD_NS5_IJSC_NSA_ILi0EEESU_EEEEENS5_IJNS4_10UnderscoreESX_SX_EEEEENS4_13SM90_TMA_LOADENS4_14ComposedLayoutINS4_7SwizzleILi1ELi4ELi3EEENS4_18smem_ptr_flag_bitsILi8EEENST_INS5_IJNSA_ILi8EEESH_EEENS5_IJSH_SC_EEEEEEEvNS4_8identityENS4_23SM90_TMA_LOAD_MULTICASTES1A_vS1B_EENS_8epilogue10collective6detail29Sm90TmaWarpSpecializedAdapterINS1F_15DefaultEpilogueISJ_SK_SK_NS1E_6thread17LinearCombinationISJ_Li1EffLNS1J_9ScaleType4KindE0ELNS_15FloatRoundStyleE2ESJ_EENS1_15EpilogueDefaultEEEEEvvEEEEvNT_6ParamsE --------------------------
	.section	.nv.info._ZN7cutlass13device_kernelINS_4gemm6kernel13GemmUniversalIN4cute5tupleIJiiiiEEENS1_10collective13CollectiveMmaINS1_37MainloopSm90TmaGmmaWarpSpecializedFP8ILi18ENS5_IJNS4_1CILi2EEENSA_ILi1EEESC_EEENS1_35KernelTmaWarpSpecializedCooperativeEEENS5_IJNSA_ILi192EEESG_NSA_ILi32EEEEEENS_12float_e4m3_tENS5_IJlSC_lEEESJ_SK_NS4_8TiledMMAINS4_8MMA_AtomIJNS4_4SM904GMMA31MMA_64x192x32_F32E4M3E4M3_SS_TNILNSO_7ScaleInE1ELSQ_1EEEEEENS4_6LayoutISD_NS5_IJSC_NSA_ILi0EEESU_EEEEENS5_IJNS4_10UnderscoreESX_SX_EEEEENS4_13SM90_TMA_LOADENS4_14ComposedLayoutINS4_7SwizzleILi1ELi4ELi3EEENS4_18smem_ptr_flag_bitsILi8EEENST_INS5_IJNSA_ILi8EEESH_EEENS5_IJSH_SC_EEEEEEEvNS4_8identityENS4_23SM90_TMA_LOAD_MULTICASTES1A_vS1B_EENS_8epilogue10collective6detail29Sm90TmaWarpSpecializedAdapterINS1F_15DefaultEpilogueISJ_SK_SK_NS1E_6thread17LinearCombinationISJ_Li1EffLNS1J_9ScaleType4KindE0ELNS_15FloatRoundStyleE2ESJ_EENS1_15EpilogueDefaultEEEEEvvEEEEvNT_6ParamsE,"",@"SHT_CUDA_INFO"
	.sectionflags	@""
	.align	4


	//----- nvinfo : EIATTR_CUDA_API_VERSION
	.align		4
        /*0000*/ 	.byte	0x04, 0x37
        /*0002*/ 	.short	(.L_18 - .L_17)
.L_17:
        /*0004*/ 	.word	0x00000082


	//----- nvinfo : EIATTR_KPARAM_INFO
	.align		4
.L_18:
        /*0008*/ 	.byte	0x04, 0x17
        /*000a*/ 	.short	(.L_20 - .L_19)
.L_19:
        /*000c*/ 	.word	0x00000000
        /*0010*/ 	.short	0x0000
        /*0012*/ 	.short	0x0070
        /*0014*/ 	.byte	0x00, 0xf0, 0x01, 0x10


	//----- nvinfo : EIATTR_SPARSE_MMA_MASK
	.align		4
.L_20:
        /*0018*/ 	.byte	0x03, 0x50
        /*001a*/ 	.short	0x0000


	//----- nvinfo : EIATTR_MAXREG_COUNT
	.align		4
        /*001c*/ 	.byte	0x03, 0x1b
        /*001e*/ 	.short	0x00a8


	//----- nvinfo : EIATTR_NUM_BARRIERS
	.align		4
        /*0020*/ 	.byte	0x02, 0x4c
        /*0022*/ 	.byte	0x01
	.zero		1


	//----- nvinfo : EIATTR_ANNOTATIONS
	.align		4
        /*0024*/ 	.byte	0x04, 0x55
        /*0026*/ 	.short	(.L_22 - .L_21)


	//   ....[0]....
.L_21:
        /*0028*/ 	.word	0x00000001
        /*002c*/ 	.byte	0x20, 0x09, 0x00, 0x00, 0x01, 0x00, 0x00, 0x00, 0xf0, 0x09, 0x00, 0x00, 0x01, 0x00, 0x00, 0x00
        /* <DEDUP_REMOVED lines=774> */
        /*309c*/ 	.byte	0x70, 0xa4, 0x01, 0x00


	//----- nvinfo : EIATTR_MERCURY_ISA_VERSION
	.align		4
.L_22:
        /*30a0*/ 	.byte	0x03, 0x5f
        /*30a2*/ 	.short	0x0101


	//----- nvinfo : EIATTR_INT_WARP_WIDE_INSTR_OFFSETS
	.align		4
        /*30a4*/ 	.byte	0x04, 0x31
        /*30a6*/ 	.short	(.L_24 - .L_23)


	//   ....[0]....
.L_23:
        /*30a8*/ 	.word	0x00000740


	//   ....[1]....
        /*30ac*/ 	.word	0x00000760


	//   ....[2]....
        /*30b0*/ 	.word	0x000008c0


	//----- nvinfo : EIATTR_COOP_GROUP_MASK_REGIDS
	.align		4
.L_24:
        /*30b4*/ 	.byte	0x04, 0x29
        /*30b6*/ 	.short	(.L_26 - .L_25)


	//   ....[0]....
.L_25:
        /*30b8*/ 	.word	0xffffffff


	//   ....[1]....
        /*30bc*/ 	.word	0xffffffff


	//   ....[2]....
        /*30c0*/ 	.word	0xffffffff


	//   ....[3]....
        /*30c4*/ 	.word	0xffffffff


	//   ....[4]....
        /*30c8*/ 	.word	0xffffffff


	//   ....[5]....
        /*30cc*/ 	.word	0xffffffff


	//----- nvinfo : EIATTR_COOP_GROUP_INSTR_OFFSETS
	.align		4
.L_26:
        /*30d0*/ 	.byte	0x04, 0x28
        /*30d2*/ 	.short	(.L_28 - .L_27)


	//   ....[0]....
.L_27:
        /*30d4*/ 	.word	0x00000070


	//   ....[1]....
        /*30d8*/ 	.word	0x00000080


	//   ....[2]....
        /*30dc*/ 	.word	0x000001a0


	//   ....[3]....
        /*30e0*/ 	.word	0x000005b0


	//   ....[4]....
        /*30e4*/ 	.word	0x00000a30


	//   ....[5]....
        /*30e8*/ 	.word	0x000023c0


	//----- nvinfo : EIATTR_REG_RECONFIG
	.align		4
.L_28:
        /*30ec*/ 	.byte	0x01, 0x54
	.zero		2


	//----- nvinfo : EIATTR_MBARRIER_INSTR_OFFSETS
	.align		4
        /*30f0*/ 	.byte	0x04, 0x39
        /*30f2*/ 	.short	(.L_30 - .L_29)


	//   ....[0]....
.L_29:
        /*30f4*/ 	.word	0x00000340
        /*30f8*/ 	.word	0x000000ff
        /*30fc*/ 	.word	0x00000000
        /*3100*/ 	.short	0x0100
        /*3102*/ 	.byte	0x09
	.zero		1


	//   ....[1]....
        /*3104*/ 	.word	0x00000350
        /*3108*/ 	.word	0x000000ff
        /*310c*/ 	.word	0x00000090
        /*3110*/ 	.short	0x0100
        /*3112*/ 	.byte	0x09
	.zero		1


	//   ....[2]....
        /*3114*/ 	.word	0x00000360
        /*3118*/ 	.word	0x000000ff
        /*311c*/ 	.word	0x00000008
        /*3120*/ 	.short	0x0100
        /*3122*/ 	.byte	0x09
	.zero		1


	//   ....[3]....
        /*3124*/ 	.word	0x00000370
        /*3128*/ 	.word	0x000000ff
        /*312c*/ 	.word	0x00000098
        /*3130*/ 	.short	0x0100
        /*3132*/ 	.byte	0x09
	.zero		1


	//   ....[4]....
        /*3134*/ 	.word	0x00000380
        /*3138*/ 	.word	0x000000ff
        /*313c*/ 	.word	0x00000010
        /*3140*/ 	.short	0x0100
        /*3142*/ 	.byte	0x09
	.zero		1


	//   ....[5]....
        /*3144*/ 	.word	0x00000390
        /*3148*/ 	.word	0x000000ff
        /*314c*/ 	.word	0x000000a0
        /*3150*/ 	.short	0x0100
        /*3152*/ 	.byte	0x09
	.zero		1


	//   ....[6]....
        /*3154*/ 	.word	0x000003a0
        /*3158*/ 	.word	0x000000ff
        /*315c*/ 	.word	0x00000018
        /*3160*/ 	.short	0x0100
        /*3162*/ 	.byte	0x09
	.zero		1


	//   ....[7]....
        /*3164*/ 	.word	0x000003b0
        /*3168*/ 	.word	0x000000ff
        /*316c*/ 	.word	0x000000a8
        /*3170*/ 	.short	0x0100
        /*3172*/ 	.byte	0x09
	.zero		1


	//   ....[8]....
        /*3174*/ 	.word	0x000003c0
        /*3178*/ 	.word	0x000000ff
        /*317c*/ 	.word	0x00000020
        /*3180*/ 	.short	0x0100
        /*3182*/ 	.byte	0x09
	.zero		1


	//   ....[9]....
        /*3184*/ 	.word	0x000003d0
        /*3188*/ 	.word	0x000000ff
        /*318c*/ 	.word	0x000000b0
        /*3190*/ 	.short	0x0100
        /*3192*/ 	.byte	0x09
	.zero		1


	//   ....[10]....
        /*3194*/ 	.word	0x000003e0
        /*3198*/ 	.word	0x000000ff
        /*319c*/ 	.word	0x00000028
        /*31a0*/ 	.short	0x0100
        /*31a2*/ 	.byte	0x09
	.zero		1


	//   ....[11]....
        /*31a4*/ 	.word	0x000003f0
        /*31a8*/ 	.word	0x000000ff
        /*31ac*/ 	.word	0x000000b8
        /*31b0*/ 	.short	0x0100
        /*31b2*/ 	.byte	0x09
	.zero		1


	//   ....[12]....
        /*31b4*/ 	.word	0x00000400
        /*31b8*/ 	.word	0x000000ff
        /*31bc*/ 	.word	0x00000030
        /*31c0*/ 	.short	0x0100
        /*31c2*/ 	.byte	0x09
	.zero		1


	//   ....[13]....
        /*31c4*/ 	.word	0x00000410
        /*31c8*/ 	.word	0x000000ff
        /*31cc*/ 	.word	0x000000c0
        /*31d0*/ 	.short	0x0100
        /*31d2*/ 	.byte	0x09
	.zero		1


	//   ....[14]....
        /*31d4*/ 	.word	0x00000420
        /*31d8*/ 	.word	0x000000ff
        /*31dc*/ 	.word	0x00000038
        /*31e0*/ 	.short	0x0100
        /*31e2*/ 	.byte	0x09
	.zero		1


	//   ....[15]....
        /*31e4*/ 	.word	0x00000430
        /*31e8*/ 	.word	0x000000ff
        /*31ec*/ 	.word	0x000000c8
        /*31f0*/ 	.short	0x0100
        /*31f2*/ 	.byte	0x09
	.zero		1


	//   ....[16]....
        /*31f4*/ 	.word	0x00000440
        /*31f8*/ 	.word	0x000000ff
        /*31fc*/ 	.word	0x00000040
        /*3200*/ 	.short	0x0100
        /*3202*/ 	.byte	0x09
	.zero		1


	//   ....[17]....
        /*3204*/ 	.word	0x00000450
        /*3208*/ 	.word	0x000000ff
        /*320c*/ 	.word	0x000000d0
        /*3210*/ 	.short	0x0100
        /*3212*/ 	.byte	0x09
	.zero		1


	//   ....[18]....
        /*3214*/ 	.word	0x00000460
        /*3218*/ 	.word	0x000000ff
        /*321c*/ 	.word	0x00000048
        /*3220*/ 	.short	0x0100
        /*3222*/ 	.byte	0x09
	.zero		1


	//   ....[19]....
        /*3224*/ 	.word	0x00000470
        /*3228*/ 	.word	0x000000ff
        /*322c*/ 	.word	0x000000d8
        /*3230*/ 	.short	0x0100
        /*3232*/ 	.byte	0x09
	.zero		1


	//   ....[20]....
        /*3234*/ 	.word	0x00000480
        /*3238*/ 	.word	0x000000ff
        /*323c*/ 	.word	0x00000050
        /*3240*/ 	.short	0x0100
        /*3242*/ 	.byte	0x09
	.zero		1


	//   ....[21]....
        /*3244*/ 	.word	0x00000490
        /*3248*/ 	.word	0x000000ff
        /*324c*/ 	.word	0x000000e0
        /*3250*/ 	.short	0x0100
        /*3252*/ 	.byte	0x09
	.zero		1


	//   ....[22]....
        /*3254*/ 	.word	0x000004a0
        /*3258*/ 	.word	0x000000ff
        /*325c*/ 	.word	0x00000058
        /*3260*/ 	.short	0x0100
        /*3262*/ 	.byte	0x09
	.zero		1


	//   ....[23]....
        /*3264*/ 	.word	0x000004b0
        /*3268*/ 	.word	0x000000ff
        /*326c*/ 	.word	0x000000e8
        /*3270*/ 	.short	0x0100
        /*3272*/ 	.byte	0x09
	.zero		1


	//   ....[24]....
        /*3274*/ 	.word	0x000004c0
        /*3278*/ 	.word	0x000000ff
        /*327c*/ 	.word	0x00000060
        /*3280*/ 	.short	0x0100
        /*3282*/ 	.byte	0x09
	.zero		1


	//   ....[25]....
        /*3284*/ 	.word	0x000004d0
        /*3288*/ 	.word	0x000000ff
        /*328c*/ 	.word	0x000000f0
        /*3290*/ 	.short	0x0100
        /*3292*/ 	.byte	0x09
	.zero		1


	//   ....[26]....
        /*3294*/ 	.word	0x000004e0
        /*3298*/ 	.word	0x000000ff
        /*329c*/ 	.word	0x00000068
        /*32a0*/ 	.short	0x0100
        /*32a2*/ 	.byte	0x09
	.zero		1


	//   ....[27]....
        /*32a4*/ 	.word	0x000004f0
        /*32a8*/ 	.word	0x000000ff
        /*32ac*/ 	.word	0x000000f8
        /*32b0*/ 	.short	0x0100
        /*32b2*/ 	.byte	0x09
	.zero		1


	//   ....[28]....
        /*32b4*/ 	.word	0x00000500
        /*32b8*/ 	.word	0x000000ff
        /*32bc*/ 	.word	0x00000070
        /*32c0*/ 	.short	0x0100
        /*32c2*/ 	.byte	0x09
	.zero		1


	//   ....[29]....
        /*32c4*/ 	.word	0x00000510
        /*32c8*/ 	.word	0x000000ff
        /*32cc*/ 	.word	0x00000100
        /*32d0*/ 	.short	0x0100
        /*32d2*/ 	.byte	0x09
	.zero		1


	//   ....[30]....
        /*32d4*/ 	.word	0x00000520
        /*32d8*/ 	.word	0x000000ff
        /*32dc*/ 	.word	0x00000078
        /*32e0*/ 	.short	0x0100
        /*32e2*/ 	.byte	0x09
	.zero		1


	//   ....[31]....
        /*32e4*/ 	.word	0x00000530
        /*32e8*/ 	.word	0x000000ff
        /*32ec*/ 	.word	0x00000108
        /*32f0*/ 	.short	0x0100
        /*32f2*/ 	.byte	0x09
	.zero		1


	//   ....[32]....
        /*32f4*/ 	.word	0x00000540
        /*32f8*/ 	.word	0x000000ff
        /*32fc*/ 	.word	0x00000080
        /*3300*/ 	.short	0x0100
        /*3302*/ 	.byte	0x09
	.zero		1


	//   ....[33]....
        /*3304*/ 	.word	0x00000550
        /*3308*/ 	.word	0x000000ff
        /*330c*/ 	.word	0x00000110
        /*3310*/ 	.short	0x0100
        /*3312*/ 	.byte	0x09
	.zero		1


	//   ....[34]....
        /*3314*/ 	.word	0x00000560
        /*3318*/ 	.word	0x000000ff
        /*331c*/ 	.word	0x00000088
        /*3320*/ 	.short	0x0100
        /*3322*/ 	.byte	0x09
	.zero		1


	//   ....[35]....
        /*3324*/ 	.word	0x00000570
        /*3328*/ 	.word	0x000000ff
        /*332c*/ 	.word	0x00000118
        /*3330*/ 	.short	0x0100
        /*3332*/ 	.byte	0x09
	.zero		1


	//   ....[36]....
        /*3334*/ 	.word	0x00000950
        /*3338*/ 	.word	0x000000ff
        /*333c*/ 	.word	0x00000130
        /*3340*/ 	.short	0x0100
        /*3342*/ 	.byte	0x06
	.zero		1


	//   ....[37]....
        /*3344*/ 	.word	0x000009d0
        /*3348*/ 	.word	0x000000ff
        /*334c*/ 	.word	0x00000138
        /*3350*/ 	.short	0x0100
        /*3352*/ 	.byte	0x06
	.zero		1


	//   ....[38]....
        /*3354*/ 	.word	0x000027d0
        /*3358*/ 	.word	0x000000ff
        /*335c*/ 	.word	0x00000000
        /*3360*/ 	.short	0x010a
        /*3362*/ 	.byte	0x07
	.zero		1


	//   ....[39]....
        /*3364*/ 	.word	0x00002830
        /*3368*/ 	.word	0x000000ff
        /*336c*/ 	.word	0x00000000
        /*3370*/ 	.short	0x010a
        /*3372*/ 	.byte	0x07
	.zero		1


	//   ....[40]....
        /*3374*/ 	.word	0x00004c00
        /*3378*/ 	.word	0x000000ff
        /*337c*/ 	.word	0x00000000
        /*3380*/ 	.short	0x010a
        /*3382*/ 	.byte	0x0f
	.zero		1


	//   ....[41]....
        /*3384*/ 	.word	0x00004c40
        /*3388*/ 	.word	0x000000ff
        /*338c*/ 	.word	0x00000000
        /*3390*/ 	.short	0x010a
        /*3392*/ 	.byte	0x0f
	.zero		1


	//   ....[42]....
        /*3394*/ 	.word	0x000070c0
        /*3398*/ 	.word	0x000000e5
        /*339c*/ 	.word	0x00000000
        /*33a0*/ 	.short	0x0101
        /*33a2*/ 	.byte	0x3f
	.zero		1


	//   ....[43]....
        /*33a4*/ 	.word	0x00009700
        /*33a8*/ 	.word	0x00000018
        /*33ac*/ 	.word	0x00000000
        /*33b0*/ 	.short	0x0101
        /*33b2*/ 	.byte	0x3f
	.zero		1


	//   ....[44]....
        /*33b4*/ 	.word	0x00018ec0
        /*33b8*/ 	.word	0x0000000e
        /*33bc*/ 	.word	0x00000090
        /*33c0*/ 	.short	0x010a
        /*33c2*/ 	.byte	0x3f
	.zero		1


	//   ....[45]....
        /*33c4*/ 	.word	0x00019250
        /*33c8*/ 	.word	0x00000004
        /*33cc*/ 	.word	0x00000138
        /*33d0*/ 	.short	0x0101
        /*33d2*/ 	.byte	0x3f
	.zero		1


	//   ....[46]....
        /*33d4*/ 	.word	0x000199e0
        /*33d8*/ 	.word	0x00000007
        /*33dc*/ 	.word	0x00000000
        /*33e0*/ 	.short	0x010a
        /*33e2*/ 	.byte	0x3f
	.zero		1


	//   ....[47]....
        /*33e4*/ 	.word	0x00019a60
        /*33e8*/ 	.word	0x00000009
        /*33ec*/ 	.word	0x00000000
        /*33f0*/ 	.short	0x010a
        /*33f2*/ 	.byte	0x3f
	.zero		1


	//   ....[48]....
        /*33f4*/ 	.word	0x00019af0
        /*33f8*/ 	.word	0x00000006
        /*33fc*/ 	.word	0x00000000
        /*3400*/ 	.short	0x010a
        /*3402*/ 	.byte	0x3f
	.zero		1


	//   ....[49]....
        /*3404*/ 	.word	0x00019b80
        /*3408*/ 	.word	0x00000009
        /*340c*/ 	.word	0x00000000
        /*3410*/ 	.short	0x010a
        /*3412*/ 	.byte	0x3f
	.zero		1


	//   ....[50]....
        /*3414*/ 	.word	0x00019c10
        /*3418*/ 	.word	0x00000006
        /*341c*/ 	.word	0x00000000
        /*3420*/ 	.short	0x010a
        /*3422*/ 	.byte	0x3f
	.zero		1


	//   ....[51]....
        /*3424*/ 	.word	0x00019ca0
        /*3428*/ 	.word	0x00000009
        /*342c*/ 	.word	0x00000000
        /*3430*/ 	.short	0x010a
        /*3432*/ 	.byte	0x3f
	.zero		1


	//   ....[52]....
        /*3434*/ 	.word	0x00019d30
        /*3438*/ 	.word	0x00000006
        /*343c*/ 	.word	0x00000000
        /*3440*/ 	.short	0x010a
        /*3442*/ 	.byte	0x3f
	.zero		1


	//   ....[53]....
        /*3444*/ 	.word	0x00019dc0
        /*3448*/ 	.word	0x00000009
        /*344c*/ 	.word	0x00000000
        /*3450*/ 	.short	0x010a
        /*3452*/ 	.byte	0x3f
	.zero		1


	//   ....[54]....
        /*3454*/ 	.word	0x00019e50
        /*3458*/ 	.word	0x00000006
        /*345c*/ 	.word	0x00000000
        /*3460*/ 	.short	0x010a
        /*3462*/ 	.byte	0x3f
	.zero		1


	//   ....[55]....
        /*3464*/ 	.word	0x00019ee0
        /*3468*/ 	.word	0x00000009
        /*346c*/ 	.word	0x00000000
        /*3470*/ 	.short	0x010a
        /*3472*/ 	.byte	0x3f
	.zero		1


	//   ....[56]....
        /*3474*/ 	.word	0x00019f70
        /*3478*/ 	.word	0x00000006
        /*347c*/ 	.word	0x00000000
        /*3480*/ 	.short	0x010a
        /*3482*/ 	.byte	0x3f
	.zero		1


	//   ....[57]....
        /*3484*/ 	.word	0x0001a000
        /*3488*/ 	.word	0x00000009
        /*348c*/ 	.word	0x00000000
        /*3490*/ 	.short	0x010a
        /*3492*/ 	.byte	0x3f
	.zero		1


	//   ....[58]....
        /*3494*/ 	.word	0x0001a090
        /*3498*/ 	.word	0x00000006
        /*349c*/ 	.word	0x00000000
        /*34a0*/ 	.short	0x010a
        /*34a2*/ 	.byte	0x3f
	.zero		1


	//   ....[59]....
        /*34a4*/ 	.word	0x0001a120
        /*34a8*/ 	.word	0x00000009
        /*34ac*/ 	.word	0x00000000
        /*34b0*/ 	.short	0x010a
        /*34b2*/ 	.byte	0x3f
	.zero		1


	//   ....[60]....
        /*34b4*/ 	.word	0x0001a1b0
        /*34b8*/ 	.word	0x00000006
        /*34bc*/ 	.word	0x00000000
        /*34c0*/ 	.short	0x010a
        /*34c2*/ 	.byte	0x3f
	.zero		1


	//   ....[61]....
        /*34c4*/ 	.word	0x0001a240
        /*34c8*/ 	.word	0x00000009
        /*34cc*/ 	.word	0x00000000
        /*34d0*/ 	.short	0x010a
        /*34d2*/ 	.byte	0x3f
	.zero		1


	//   ....[62]....
        /*34d4*/ 	.word	0x0001a2d0
        /*34d8*/ 	.word	0x00000006
        /*34dc*/ 	.word	0x00000000
        /*34e0*/ 	.short	0x010a
        /*34e2*/ 	.byte	0x3f
	.zero		1


	//   ....[63]....
        /*34e4*/ 	.word	0x0001a360
        /*34e8*/ 	.word	0x00000003
        /*34ec*/ 	.word	0x00000000
        /*34f0*/ 	.short	0x010a
        /*34f2*/ 	.byte	0x3f
	.zero		1


	//   ....[64]....
        /*34f4*/ 	.word	0x0001a3d0
        /*34f8*/ 	.word	0x00000003
        /*34fc*/ 	.word	0x00000000
        /*3500*/ 	.short	0x010a
        /*3502*/ 	.byte	0x3f
	.zero		1


	//   ....[65]....
        /*3504*/ 	.word	0x0001a440
        /*3508*/ 	.word	0x00000000
        /*350c*/ 	.word	0x00000000
        /*3510*/ 	.short	0x010a
        /*3512*/ 	.byte	0x3f
	.zero		1


	//   ....[66]....
        /*3514*/ 	.word	0x0001a520
        /*3518*/ 	.word	0x0000000e
        /*351c*/ 	.word	0x00000090
        /*3520*/ 	.short	0x010a
        /*3522*/ 	.byte	0x3f
	.zero		1


	//   ....[67]....
        /*3524*/ 	.word	0x0001a5f0
        /*3528*/ 	.word	0x00000007
        /*352c*/ 	.word	0x00000000
        /*3530*/ 	.short	0x010a
        /*3532*/ 	.byte	0x3f
	.zero		1


	//   ....[68]....
        /*3534*/ 	.word	0x0001a640
        /*3538*/ 	.word	0x00000009
        /*353c*/ 	.word	0x00000000
        /*3540*/ 	.short	0x010a
        /*3542*/ 	.byte	0x3f
	.zero		1


	//   ....[69]....
        /*3544*/ 	.word	0x0001a690
        /*3548*/ 	.word	0x00000006
        /*354c*/ 	.word	0x00000000
        /*3550*/ 	.short	0x010a
        /*3552*/ 	.byte	0x3f
	.zero		1


	//   ....[70]....
        /*3554*/ 	.word	0x0001a6e0
        /*3558*/ 	.word	0x00000009
        /*355c*/ 	.word	0x00000000
        /*3560*/ 	.short	0x010a
        /*3562*/ 	.byte	0x3f
	.zero		1


	//   ....[71]....
        /*3564*/ 	.word	0x0001a730
        /*3568*/ 	.word	0x00000006
        /*356c*/ 	.word	0x00000000
        /*3570*/ 	.short	0x010a
        /*3572*/ 	.byte	0x3f
	.zero		1


	//   ....[72]....
        /*3574*/ 	.word	0x0001a780
        /*3578*/ 	.word	0x00000009
        /*357c*/ 	.word	0x00000000
        /*3580*/ 	.short	0x010a
        /*3582*/ 	.byte	0x3f
	.zero		1


	//   ....[73]....
        /*3584*/ 	.word	0x0001a7d0
        /*3588*/ 	.word	0x00000006
        /*358c*/ 	.word	0x00000000
        /*3590*/ 	.short	0x010a
        /*3592*/ 	.byte	0x3f
	.zero		1


	//   ....[74]....
        /*3594*/ 	.word	0x0001a820
        /*3598*/ 	.word	0x00000009
        /*359c*/ 	.word	0x00000000
        /*35a0*/ 	.short	0x010a
        /*35a2*/ 	.byte	0x3f
	.zero		1


	//   ....[75]....
        /*35a4*/ 	.word	0x0001a870
        /*35a8*/ 	.word	0x00000006
        /*35ac*/ 	.word	0x00000000
        /*35b0*/ 	.short	0x010a
        /*35b2*/ 	.byte	0x3f
	.zero		1


	//   ....[76]....
        /*35b4*/ 	.word	0x0001a8c0
        /*35b8*/ 	.word	0x00000009
        /*35bc*/ 	.word	0x00000000
        /*35c0*/ 	.short	0x010a
        /*35c2*/ 	.byte	0x3f
	.zero		1


	//   ....[77]....
        /*35c4*/ 	.word	0x0001a910
        /*35c8*/ 	.word	0x00000006
        /*35cc*/ 	.word	0x00000000
        /*35d0*/ 	.short	0x010a
        /*35d2*/ 	.byte	0x3f
	.zero		1


	//   ....[78]....
        /*35d4*/ 	.word	0x0001a960
        /*35d8*/ 	.word	0x00000009
        /*35dc*/ 	.word	0x00000000
        /*35e0*/ 	.short	0x010a
        /*35e2*/ 	.byte	0x3f
	.zero		1


	//   ....[79]....
        /*35e4*/ 	.word	0x0001a9b0
        /*35e8*/ 	.word	0x00000006
        /*35ec*/ 	.word	0x00000000
        /*35f0*/ 	.short	0x010a
        /*35f2*/ 	.byte	0x3f
	.zero		1


	//   ....[80]....
        /*35f4*/ 	.word	0x0001aa00
        /*35f8*/ 	.word	0x00000009
        /*35fc*/ 	.word	0x00000000
        /*3600*/ 	.short	0x010a
        /*3602*/ 	.byte	0x3f
	.zero		1


	//   ....[81]....
        /*3604*/ 	.word	0x0001aa50
        /*3608*/ 	.word	0x00000006
        /*360c*/ 	.word	0x00000000
        /*3610*/ 	.short	0x010a
        /*3612*/ 	.byte	0x3f
	.zero		1


	//   ....[82]....
        /*3614*/ 	.word	0x0001aaa0
        /*3618*/ 	.word	0x00000009
        /*361c*/ 	.word	0x00000000
        /*3620*/ 	.short	0x010a
        /*3622*/ 	.byte	0x3f
	.zero		1


	//   ....[83]....
        /*3624*/ 	.word	0x0001aaf0
        /*3628*/ 	.word	0x00000006
        /*362c*/ 	.word	0x00000000
        /*3630*/ 	.short	0x010a
        /*3632*/ 	.byte	0x3f
	.zero		1


	//----- nvinfo : EIATTR_NUM_MBARRIERS
	.align		4
.L_30:
        /*3634*/ 	.byte	0x03, 0x38
        /*3636*/ 	.short	0x0026


	//----- nvinfo : EIATTR_EXIT_INSTR_OFFSETS
	.align		4
        /*3638*/ 	.byte	0x04, 0x1c
        /*363a*/ 	.short	(.L_32 - .L_31)


	//   ....[0]....
.L_31:
        /*363c*/ 	.word	0x00000bc0


	//   ....[1]....
        /*3640*/ 	.word	0x00001460


	//   ....[2]....
        /*3644*/ 	.word	0x000185b0


	//   ....[3]....
        /*3648*/ 	.word	0x00018b50


	//   ....[4]....
        /*364c*/ 	.word	0x0001a3b0


	//----- nvinfo : EIATTR_MAX_THREADS
	.align		4
.L_32:
        /*3650*/ 	.byte	0x04, 0x05
        /*3652*/ 	.short	(.L_34 - .L_33)
.L_33:
        /*3654*/ 	.word	0x00000180
        /*3658*/ 	.word	0x00000001
        /*365c*/ 	.word	0x00000001


	//----- nvinfo : EIATTR_CRS_STACK_SIZE
	.align		4
.L_34:
        /*3660*/ 	.byte	0x04, 0x1e
        /*3662*/ 	.short	(.L_36 - .L_35)
.L_35:
        /*3664*/ 	.word	0x00000000


	//----- nvinfo : EIATTR_CBANK_PARAM_SIZE
	.align		4
.L_36:
        /*3668*/ 	.byte	0x03, 0x19
        /*366a*/ 	.short	0x0470


	//----- nvinfo : EIATTR_PARAM_CBANK
	.align		4
        /*366c*/ 	.byte	0x04, 0x0a
        /*366e*/ 	.short	(.L_38 - .L_37)
	.align		4
.L_37:
        /*3670*/ 	.word	index@(.nv.constant0._ZN7cutlass13device_kernelINS_4gemm6kernel13GemmUniversalIN4cute5tupleIJiiiiEEENS1_10collective13CollectiveMmaINS1_37MainloopSm90TmaGmmaWarpSpecializedFP8ILi18ENS5_IJNS4_1CILi2EEENSA_ILi1EEESC_EEENS1_35KernelTmaWarpSpecializedCooperativeEEENS5_IJNSA_ILi192EEESG_NSA_ILi32EEEEEENS_12float_e4m3_tENS5_IJlSC_lEEESJ_SK_NS4_8TiledMMAINS4_8MMA_AtomIJNS4_4SM904GMMA31MMA_64x192x32_F32E4M3E4M3_SS_TNILNSO_7ScaleInE1ELSQ_1EEEEEENS4_6LayoutISD_NS5_IJSC_NSA_ILi0EEESU_EEEEENS5_IJNS4_10UnderscoreESX_SX_EEEEENS4_13SM90_TMA_LOADENS4_14ComposedLayoutINS4_7SwizzleILi1ELi4ELi3EEENS4_18smem_ptr_flag_bitsILi8EEENST_INS5_IJNSA_ILi8EEESH_EEENS5_IJSH_SC_EEEEEEEvNS4_8identityENS4_23SM90_TMA_LOAD_MULTICASTES1A_vS1B_EENS_8epilogue10collective6detail29Sm90TmaWarpSpecializedAdapterINS1F_15DefaultEpilogueISJ_SK_SK_NS1E_6thread17LinearCombinationISJ_Li1EffLNS1J_9ScaleType4KindE0ELNS_15FloatRoundStyleE2ESJ_EENS1_15EpilogueDefaultEEEEEvvEEEEvNT_6ParamsE)
        /*3674*/ 	.short	0x0210
        /*3676*/ 	.short	0x0470


	//----- nvinfo : EIATTR_SW_WAR
	.align		4
.L_38:
        /*3678*/ 	.byte	0x04, 0x36
        /*367a*/ 	.short	(.L_40 - .L_39)
.L_39:
        /*367c*/ 	.word	0x00000008
.L_40:


//--------------------- .nv.callgraph             --------------------------
	.section	.nv.callgraph,"",@"SHT_CUDA_CALLGRAPH"
	.align	4
	.sectionentsize	8
	.align		4
        /*0000*/ 	.word	0x00000000
	.align		4
        /*0004*/ 	.word	0xffffffff
	.align		4
        /*0008*/ 	.word	0x00000000
	.align		4
        /*000c*/ 	.word	0xfffffffe
	.align		4
        /*0010*/ 	.word	0x00000000
	.align		4
        /*0014*/ 	.word	0xfffffffd
	.align		4
        /*0018*/ 	.word	0x00000000
	.align		4
        /*001c*/ 	.word	0xfffffffc


//--------------------- .nv.constant4             --------------------------
	.section	.nv.constant4,"a",@progbits
	.align	8
	.align		8
.nv.constant4:
        /*0000*/ 	.dword	_ZN40_INTERNAL_139c5051_4_k_cu_17336169_179524cuda3std3__45__cpo5beginE
	.align		8
        /*0008*/ 	.dword	_ZN40_INTERNAL_139c5051_4_k_cu_17336169_179524cuda3std3__45__cpo3endE
	.align		8
        /*0010*/ 	.dword	_ZN40_INTERNAL_139c5051_4_k_cu_17336169_179524cuda3std3__45__cpo6cbeginE
	.align		8
        /*0018*/ 	.dword	_ZN40_INTERNAL_139c5051_4_k_cu_17336169_179524cuda3std3__45__cpo4cendE
	.align		8
        /*0020*/ 	.dword	_ZN40_INTERNAL_139c5051_4_k_cu_17336169_179524cuda3std3__442_GLOBAL__N__139c5051_4_k_cu_17336169_179526ignoreE
	.align		8
        /*0028*/ 	.dword	_ZN40_INTERNAL_139c5051_4_k_cu_17336169_179524cuda3std3__419piecewise_constructE
	.align		8
        /*0030*/ 	.dword	_ZN40_INTERNAL_139c5051_4_k_cu_17336169_179524cuda3std3__48in_placeE
	.align		8
        /*0038*/ 	.dword	_ZN40_INTERNAL_139c5051_4_k_cu_17336169_179524cuda3std6ranges3__45__cpo4swapE
	.align		8
        /*0040*/ 	.dword	_ZN40_INTERNAL_139c5051_4_k_cu_17336169_179524cuda3std6ranges3__45__cpo9iter_moveE
	.align		8
        /*0048*/ 	.dword	_ZN40_INTERNAL_139c5051_4_k_cu_17336169_179524cute7productE
	.align		8
        /*0050*/ 	.dword	_ZN40_INTERNAL_139c5051_4_k_cu_17336169_179524cute1_E


//--------------------- .text._ZN7cutlass13device_kernelINS_4gemm6kernel13GemmUniversalIN4cute5tupleIJiiiiEEENS1_10collective13CollectiveMmaINS1_37MainloopSm90TmaGmmaWarpSpecializedFP8ILi18ENS5_IJNS4_1CILi2EEENSA_ILi1EEESC_EEENS1_35KernelTmaWarpSpecializedCooperativeEEENS5_IJNSA_ILi192EEESG_NSA_ILi32EEEEEENS_12float_e4m3_tENS5_IJlSC_lEEESJ_SK_NS4_8TiledMMAINS4_8MMA_AtomIJNS4_4SM904GMMA31MMA_64x192x32_F32E4M3E4M3_SS_TNILNSO_7ScaleInE1ELSQ_1EEEEEENS4_6LayoutISD_NS5_IJSC_NSA_ILi0EEESU_EEEEENS5_IJNS4_10UnderscoreESX_SX_EEEEENS4_13SM90_TMA_LOADENS4_14ComposedLayoutINS4_7SwizzleILi1ELi4ELi3EEENS4_18smem_ptr_flag_bitsILi8EEENST_INS5_IJNSA_ILi8EEESH_EEENS5_IJSH_SC_EEEEEEEvNS4_8identityENS4_23SM90_TMA_LOAD_MULTICASTES1A_vS1B_EENS_8epilogue10collective6detail29Sm90TmaWarpSpecializedAdapterINS1F_15DefaultEpilogueISJ_SK_SK_NS1E_6thread17LinearCombinationISJ_Li1EffLNS1J_9ScaleType4KindE0ELNS_15FloatRoundStyleE2ESJ_EENS1_15EpilogueDefaultEEEEEvvEEEEvNT_6ParamsE --------------------------
	.section	.text._ZN7cutlass13device_kernelINS_4gemm6kernel13GemmUniversalIN4cute5tupleIJiiiiEEENS1_10collective13CollectiveMmaINS1_37MainloopSm90TmaGmmaWarpSpecializedFP8ILi18ENS5_IJNS4_1CILi2EEENSA_ILi1EEESC_EEENS1_35KernelTmaWarpSpecializedCooperativeEEENS5_IJNSA_ILi192EEESG_NSA_ILi32EEEEEENS_12float_e4m3_tENS5_IJlSC_lEEESJ_SK_NS4_8TiledMMAINS4_8MMA_AtomIJNS4_4SM904GMMA31MMA_64x192x32_F32E4M3E4M3_SS_TNILNSO_7ScaleInE1ELSQ_1EEEEEENS4_6LayoutISD_NS5_IJSC_NSA_ILi0EEESU_EEEEENS5_IJNS4_10UnderscoreESX_SX_EEEEENS4_13SM90_TMA_LOADENS4_14ComposedLayoutINS4_7SwizzleILi1ELi4ELi3EEENS4_18smem_ptr_flag_bitsILi8EEENST_INS5_IJNSA_ILi8EEESH_EEENS5_IJSH_SC_EEEEEEEvNS4_8identityENS4_23SM90_TMA_LOAD_MULTICASTES1A_vS1B_EENS_8epilogue10collective6detail29Sm90TmaWarpSpecializedAdapterINS1F_15DefaultEpilogueISJ_SK_SK_NS1E_6thread17LinearCombinationISJ_Li1EffLNS1J_9ScaleType4KindE0ELNS_15FloatRoundStyleE2ESJ_EENS1_15EpilogueDefaultEEEEEvvEEEEvNT_6ParamsE,"ax",@progbits
	.align	128
.text._ZN7cutlass13device_kernelINS_4gemm6kernel13GemmUniversalIN4cute5tupleIJiiiiEEENS1_10collective13CollectiveMmaINS1_37MainloopSm90TmaGmmaWarpSpecializedFP8ILi18ENS5_IJNS4_1CILi2EEENSA_ILi1EEESC_EEENS1_35KernelTmaWarpSpecializedCooperativeEEENS5_IJNSA_ILi192EEESG_NSA_ILi32EEEEEENS_12float_e4m3_tENS5_IJlSC_lEEESJ_SK_NS4_8TiledMMAINS4_8MMA_AtomIJNS4_4SM904GMMA31MMA_64x192x32_F32E4M3E4M3_SS_TNILNSO_7ScaleInE1ELSQ_1EEEEEENS4_6LayoutISD_NS5_IJSC_NSA_ILi0EEESU_EEEEENS5_IJNS4_10UnderscoreESX_SX_EEEEENS4_13SM90_TMA_LOADENS4_14ComposedLayoutINS4_7SwizzleILi1ELi4ELi3EEENS4_18smem_ptr_flag_bitsILi8EEENST_INS5_IJNSA_ILi8EEESH_EEENS5_IJSH_SC_EEEEEEEvNS4_8identityENS4_23SM90_TMA_LOAD_MULTICASTES1A_vS1B_EENS_8epilogue10collective6detail29Sm90TmaWarpSpecializedAdapterINS1F_15DefaultEpilogueISJ_SK_SK_NS1E_6thread17LinearCombinationISJ_Li1EffLNS1J_9ScaleType4KindE0ELNS_15FloatRoundStyleE2ESJ_EENS1_15EpilogueDefaultEEEEEvvEEEEvNT_6ParamsE:
        .type           _ZN7cutlass13device_kernelINS_4gemm6kernel13GemmUniversalIN4cute5tupleIJiiiiEEENS1_10collective13CollectiveMmaINS1_37MainloopSm90TmaGmmaWarpSpecializedFP8ILi18ENS5_IJNS4_1CILi2EEENSA_ILi1EEESC_EEENS1_35KernelTmaWarpSpecializedCooperativeEEENS5_IJNSA_ILi192EEESG_NSA_ILi32EEEEEENS_12float_e4m3_tENS5_IJlSC_lEEESJ_SK_NS4_8TiledMMAINS4_8MMA_AtomIJNS4_4SM904GMMA31MMA_64x192x32_F32E4M3E4M3_SS_TNILNSO_7ScaleInE1ELSQ_1EEEEEENS4_6LayoutISD_NS5_IJSC_NSA_ILi0EEESU_EEEEENS5_IJNS4_10UnderscoreESX_SX_EEEEENS4_13SM90_TMA_LOADENS4_14ComposedLayoutINS4_7SwizzleILi1ELi4ELi3EEENS4_18smem_ptr_flag_bitsILi8EEENST_INS5_IJNSA_ILi8EEESH_EEENS5_IJSH_SC_EEEEEEEvNS4_8identityENS4_23SM90_TMA_LOAD_MULTICASTES1A_vS1B_EENS_8epilogue10collective6detail29Sm90TmaWarpSpecializedAdapterINS1F_15DefaultEpilogueISJ_SK_SK_NS1E_6thread17LinearCombinationISJ_Li1EffLNS1J_9ScaleType4KindE0ELNS_15FloatRoundStyleE2ESJ_EENS1_15EpilogueDefaultEEEEEvvEEEEvNT_6ParamsE,@function
        .size           _ZN7cutlass13device_kernelINS_4gemm6kernel13GemmUniversalIN4cute5tupleIJiiiiEEENS1_10collective13CollectiveMmaINS1_37MainloopSm90TmaGmmaWarpSpecializedFP8ILi18ENS5_IJNS4_1CILi2EEENSA_ILi1EEESC_EEENS1_35KernelTmaWarpSpecializedCooperativeEEENS5_IJNSA_ILi192EEESG_NSA_ILi32EEEEEENS_12float_e4m3_tENS5_IJlSC_lEEESJ_SK_NS4_8TiledMMAINS4_8MMA_AtomIJNS4_4SM904GMMA31MMA_64x192x32_F32E4M3E4M3_SS_TNILNSO_7ScaleInE1ELSQ_1EEEEEENS4_6LayoutISD_NS5_IJSC_NSA_ILi0EEESU_EEEEENS5_IJNS4_10UnderscoreESX_SX_EEEEENS4_13SM90_TMA_LOADENS4_14ComposedLayoutINS4_7SwizzleILi1ELi4ELi3EEENS4_18smem_ptr_flag_bitsILi8EEENST_INS5_IJNSA_ILi8EEESH_EEENS5_IJSH_SC_EEEEEEEvNS4_8identityENS4_23SM90_TMA_LOAD_MULTICASTES1A_vS1B_EENS_8epilogue10collective6detail29Sm90TmaWarpSpecializedAdapterINS1F_15DefaultEpilogueISJ_SK_SK_NS1E_6thread17LinearCombinationISJ_Li1EffLNS1J_9ScaleType4KindE0ELNS_15FloatRoundStyleE2ESJ_EENS1_15EpilogueDefaultEEEEEvvEEEEvNT_6ParamsE,(.L_x_491 - _ZN7cutlass13device_kernelINS_4gemm6kernel13GemmUniversalIN4cute5tupleIJiiiiEEENS1_10collective13CollectiveMmaINS1_37MainloopSm90TmaGmmaWarpSpecializedFP8ILi18ENS5_IJNS4_1CILi2EEENSA_ILi1EEESC_EEENS1_35KernelTmaWarpSpecializedCooperativeEEENS5_IJNSA_ILi192EEESG_NSA_ILi32EEEEEENS_12float_e4m3_tENS5_IJlSC_lEEESJ_SK_NS4_8TiledMMAINS4_8MMA_AtomIJNS4_4SM904GMMA31MMA_64x192x32_F32E4M3E4M3_SS_TNILNSO_7ScaleInE1ELSQ_1EEEEEENS4_6LayoutISD_NS5_IJSC_NSA_ILi0EEESU_EEEEENS5_IJNS4_10UnderscoreESX_SX_EEEEENS4_13SM90_TMA_LOADENS4_14ComposedLayoutINS4_7SwizzleILi1ELi4ELi3EEENS4_18smem_ptr_flag_bitsILi8EEENST_INS5_IJNSA_ILi8EEESH_EEENS5_IJSH_SC_EEEEEEEvNS4_8identityENS4_23SM90_TMA_LOAD_MULTICASTES1A_vS1B_EENS_8epilogue10collective6detail29Sm90TmaWarpSpecializedAdapterINS1F_15DefaultEpilogueISJ_SK_SK_NS1E_6thread17LinearCombinationISJ_Li1EffLNS1J_9ScaleType4KindE0ELNS_15FloatRoundStyleE2ESJ_EENS1_15EpilogueDefaultEEEEEvvEEEEvNT_6ParamsE)
        .other          _ZN7cutlass13device_kernelINS_4gemm6kernel13GemmUniversalIN4cute5tupleIJiiiiEEENS1_10collective13CollectiveMmaINS1_37MainloopSm90TmaGmmaWarpSpecializedFP8ILi18ENS5_IJNS4_1CILi2EEENSA_ILi1EEESC_EEENS1_35KernelTmaWarpSpecializedCooperativeEEENS5_IJNSA_ILi192EEESG_NSA_ILi32EEEEEENS_12float_e4m3_tENS5_IJlSC_lEEESJ_SK_NS4_8TiledMMAINS4_8MMA_AtomIJNS4_4SM904GMMA31MMA_64x192x32_F32E4M3E4M3_SS_TNILNSO_7ScaleInE1ELSQ_1EEEEEENS4_6LayoutISD_NS5_IJSC_NSA_ILi0EEESU_EEEEENS5_IJNS4_10UnderscoreESX_SX_EEEEENS4_13SM90_TMA_LOADENS4_14ComposedLayoutINS4_7SwizzleILi1ELi4ELi3EEENS4_18smem_ptr_flag_bitsILi8EEENST_INS5_IJNSA_ILi8EEESH_EEENS5_IJSH_SC_EEEEEEEvNS4_8identityENS4_23SM90_TMA_LOAD_MULTICASTES1A_vS1B_EENS_8epilogue10collective6detail29Sm90TmaWarpSpecializedAdapterINS1F_15DefaultEpilogueISJ_SK_SK_NS1E_6thread17LinearCombinationISJ_Li1EffLNS1J_9ScaleType4KindE0ELNS_15FloatRoundStyleE2ESJ_EENS1_15EpilogueDefaultEEEEEvvEEEEvNT_6ParamsE,@"STO_CUDA_ENTRY STV_DEFAULT"
_ZN7cutlass13device_kernelINS_4gemm6kernel13GemmUniversalIN4cute5tupleIJiiiiEEENS1_10collective13CollectiveMmaINS1_37MainloopSm90TmaGmmaWarpSpecializedFP8ILi18ENS5_IJNS4_1CILi2EEENSA_ILi1EEESC_EEENS1_35KernelTmaWarpSpecializedCooperativeEEENS5_IJNSA_ILi192EEESG_NSA_ILi32EEEEEENS_12float_e4m3_tENS5_IJlSC_lEEESJ_SK_NS4_8TiledMMAINS4_8MMA_AtomIJNS4_4SM904GMMA31MMA_64x192x32_F32E4M3E4M3_SS_TNILNSO_7ScaleInE1ELSQ_1EEEEEENS4_6LayoutISD_NS5_IJSC_NSA_ILi0EEESU_EEEEENS5_IJNS4_10UnderscoreESX_SX_EEEEENS4_13SM90_TMA_LOADENS4_14ComposedLayoutINS4_7SwizzleILi1ELi4ELi3EEENS4_18smem_ptr_flag_bitsILi8EEENST_INS5_IJNSA_ILi8EEESH_EEENS5_IJSH_SC_EEEEEEEvNS4_8identityENS4_23SM90_TMA_LOAD_MULTICASTES1A_vS1B_EENS_8epilogue10collective6detail29Sm90TmaWarpSpecializedAdapterINS1F_15DefaultEpilogueISJ_SK_SK_NS1E_6thread17LinearCombinationISJ_Li1EffLNS1J_9ScaleType4KindE0ELNS_15FloatRoundStyleE2ESJ_EENS1_15EpilogueDefaultEEEEEvvEEEEvNT_6ParamsE:
[----:B------:R-:W0:Y:S02]  /*0000*/  LDC R1, c[0x0][0x28] ;  /* 0x00000a00ff017b82 */ /* 0x000e240000000800 */
[----:B0-----:R-:W-:Y:S01]  /*0010*/  VIADD R1, R1, 0xfffffcf8 ;  /* 0xfffffcf801017836 */ /* 0x001fe20000000000 */
[----:B------:R-:W0:Y:S01]  /*0020*/  S2R R4, SR_TID.X ;  /* 0x0000000000047919 */ /* 0x000e220000002100 */
[----:B------:R-:W-:Y:S01]  /*0030*/  ELECT P0, URZ, PT ;  /* 0x00000000003f782f */ /* 0x000fe20003800000 */
[----:B------:R-:W-:Y:S01]  /*0040*/  BSSY B0, `(.L_x_0) ;  /* 0x0000015000007945 */ /* 0x000fe20003800000 */
[--C-:B0-----:R-:W-:Y:S02]  /*0050*/  SHF.R.U32.HI R0, RZ, 0x5, R4.reuse ;  /* 0x00000005ff007819 */ /* 0x101fe40000011604 */
[----:B------:R-:W-:-:S03]  /*0060*/  SHF.R.U32.HI R2, RZ, 0x7, R4 ;  /* 0x00000007ff027819 */ /* 0x000fc60000011604 */
[----:B------:R-:W0:Y:S04]  /*0070*/  SHFL.IDX PT, R3, R0, RZ, 0x1f ;  /* 0x00001fff00037589 */ /* 0x000e2800000e0000 */
[----:B------:R-:W1:Y:S01]  /*0080*/  SHFL.IDX PT, R2, R2, RZ, 0x1f ;  /* 0x00001fff02027589 */ /* 0x000e6200000e0000 */
[----:B0-----:R-:W-:Y:S02]  /*0090*/  R2UR UR4, R3 ;  /* 0x00000000030472ca */ /* 0x001fe400000e0000 */
[----:B-1----:R-:W-:-:S11]  /*00a0*/  R2UR UR6, R2 ;  /* 0x00000000020672ca */ /* 0x002fd600000e0000 */
[----:B------:R-:W-:Y:S02]  /*00b0*/  USHF.R.S32.HI UR5, URZ, 0x1f, UR4 ;  /* 0x0000001f3f057899 */ /* 0x000fe40008011404 */
[----:B------:R-:W-:Y:S02]  /*00c0*/  ISETP.NE.OR P0, PT, RZ, UR4, !P0 ;  /* 0x00000004ff007c0c */ /* 0x000fe4000c705670 */
[----:B------:R-:W-:-:S04]  /*00d0*/  ULEA.HI UR5, UR5, UR4, URZ, 0x2 ;  /* 0x0000000405057291 */ /* 0x000fc8000f8f103f */
[----:B------:R-:W-:-:S04]  /*00e0*/  ULOP3.LUT UR5, UR5, 0xfffffffc, URZ, 0xc0, !UPT ;  /* 0xfffffffc05057892 */ /* 0x000fc8000f8ec03f */
[----:B------:R-:W-:-:S03]  /*00f0*/  UIADD3 UR8, UR4, -UR5, URZ ;  /* 0x8000000504087290 */ /* 0x000fc6000fffe03f */
[----:B------:R-:W-:Y:S09]  /*0100*/  @P0 BRA `(.L_x_1) ;  /* 0x0000000000200947 */ /* 0x000ff20003800000 */
[----:B------:R-:W-:Y:S02]  /*0110*/  ULDC.64 UR4, c[0x0][0x198] ;  /* 0x0000660000047ab9 */ /* 0x000fe40000000a00 */
[----:B------:R-:W-:Y:S02]  /*0120*/  UIADD3 UR10, UP0, UR4, 0xf0, URZ ;  /* 0x000000f0040a7890 */ /* 0x000fe4000ff1e03f */
[----:B------:R-:W-:Y:S02]  /*0130*/  UIADD3 UR4, UP1, UR4, 0x1f0, URZ ;  /* 0x000001f004047890 */ /* 0x000fe4000ff3e03f */
[----:B------:R-:W-:Y:S02]  /*0140*/  UIADD3.X UR11, URZ, UR5, URZ, UP0, !UPT ;  /* 0x000000053f0b7290 */ /* 0x000fe400087fe43f */
[----:B------:R-:W-:-:S07]  /*0150*/  UIADD3.X UR5, URZ, UR5, URZ, UP1, !UPT ;  /* 0x000000053f057290 */ /* 0x000fce0008ffe43f */
[----:B------:R0:W-:Y:S02]  /*0160*/  UTMACCTL.PF [UR10] ;  /* 0x000000000a0079b9 */ /* 0x0001e40008040000 */
[----:B------:R0:W-:Y:S02]  /*0170*/  UTMACCTL.PF [UR4] ;  /* 0x00000000040079b9 */ /* 0x0001e40008040000 */
[----:B0-----:R-:W-:Y:S01]  /*0180*/  NOP ;  /* 0x0000000000007918 */ /* 0x001fe20000000000 */
.L_x_1:
[----:B------:R-:W-:Y:S05]  /*0190*/  BSYNC B0 ;  /* 0x0000000000007941 */ /* 0x000fea0003800000 */
.L_x_0:
[----:B------:R-:W0:Y:S01]  /*01a0*/  SHFL.IDX PT, R3, R0, RZ, 0x1f ;  /* 0x00001fff00037589 */ /* 0x000e2200000e0000 */
[----:B------:R-:W-:Y:S01]  /*01b0*/  UISETP.NE.AND UP0, UPT, UR8, 0x3, UPT ;  /* 0x000000030800788c */ /* 0x000fe2000bf05270 */
[----:B------:R-:W-:Y:S01]  /*01c0*/  ISETP.NE.AND P1, PT, RZ, UR6, PT ;  /* 0x00000006ff007c0c */ /* 0x000fe2000bf25270 */
[----:B------:R-:W-:Y:S02]  /*01d0*/  UIADD3 UR10, UR6, -0x1, URZ ;  /* 0xffffffff060a7890 */ /* 0x000fe4000fffe03f */
[----:B------:R-:W-:Y:S02]  /*01e0*/  UISETP.EQ.OR UP0, UPT, UR8, URZ, !UP0 ;  /* 0x0000003f0800728c */ /* 0x000fe4000c702670 */
[----:B------:R-:W-:Y:S02]  /*01f0*/  UISETP.GE.U32.AND UP1, UPT, UR10, 0x2, UPT ;  /* 0x000000020a00788c */ /* 0x000fe4000bf26070 */
[----:B------:R-:W-:-:S04]  /*0200*/  UISETP.EQ.AND UP0, UPT, UR6, URZ, UP0 ;  /* 0x0000003f0600728c */ /* 0x000fc80008702270 */
[----:B------:R-:W-:-:S04]  /*0210*/  USEL UR13, URZ, 0x1, !UP0 ;  /* 0x000000013f0d7887 */ /* 0x000fc8000c000000 */
[----:B------:R-:W-:Y:S01]  /*0220*/  USEL UR13, UR13, 0x2, UP1 ;  /* 0x000000020d0d7887 */ /* 0x000fe20008800000 */
[----:B0-----:R-:W-:-:S13]  /*0230*/  ISETP.NE.AND P0, PT, R3, RZ, PT ;  /* 0x000000ff0300720c */ /* 0x001fda0003f05270 */
[----:B------:R-:W-:Y:S05]  /*0240*/  @P0 BRA `(.L_x_2) ;  /* 0x0000000000d40947 */ /* 0x000fea0003800000 */
[----:B------:R-:W-:Y:S01]  /*0250*/  ELECT P0, URZ, PT ;  /* 0x00000000003f782f */ /* 0x000fe20003800000 */
[----:B------:R-:W-:-:S12]  /*0260*/  BSSY B0, `(.L_x_2) ;  /* 0x0000033000007945 */ /* 0x000fd80003800000 */
[----:B------:R-:W-:Y:S05]  /*0270*/  @!P0 BRA `(.L_x_3) ;  /* 0x0000000000c48947 */ /* 0x000fea0003800000 */
[----:B------:R-:W0:Y:S01]  /*0280*/  S2UR UR9, SR_CgaCtaId ;  /* 0x00000000000979c3 */ /* 0x000e220000008800 */
[----:B------:R-:W-:Y:S01]  /*0290*/  UMOV UR4, 0x400 ;  /* 0x0000040000047882 */ /* 0x000fe20000000000 */
[----:B------:R-:W-:Y:S01]  /*02a0*/  UMOV UR5, 0x1 ;  /* 0x0000000100057882 */ /* 0x000fe20000000000 */
[----:B------:R-:W-:Y:S02]  /*02b0*/  UMOV UR6, 0x4 ;  /* 0x0000000400067882 */ /* 0x000fe40000000000 */
[----:B------:R-:W-:-:S04]  /*02c0*/  UIADD3 UR6, -UR6, 0x100000, URZ ;  /* 0x0010000006067890 */ /* 0x000fc8000fffe13f */
[----:B------:R-:W-:Y:S02]  /*02d0*/  USHF.L.U32 UR7, UR6, 0xb, URZ ;  /* 0x0000000b06077899 */ /* 0x000fe4000800063f */
[----:B------:R-:W-:Y:S02]  /*02e0*/  USHF.L.U32 UR6, UR6, 0x1, URZ ;  /* 0x0000000106067899 */ /* 0x000fe4000800063f */
[----:B0-----:R-:W-:Y:S02]  /*02f0*/  ULEA UR9, UR9, UR4, 0x18 ;  /* 0x0000000409097291 */ /* 0x001fe4000f8ec03f */
[----:B------:R-:W-:-:S04]  /*0300*/  UIADD3 UR4, -UR5, 0x100000, URZ ;  /* 0x0010000005047890 */ /* 0x000fc8000fffe13f */
[----:B------:R-:W-:Y:S02]  /*0310*/  USHF.L.U32 UR5, UR4, 0xb, URZ ;  /* 0x0000000b04057899 */ /* 0x000fe4000800063f */
[----:B------:R-:W-:Y:S01]  /*0320*/  USHF.L.U32 UR4, UR4, 0x1, URZ ;  /* 0x0000000104047899 */ /* 0x000fe2000800063f */
[----:B------:R-:W0:Y:S11]  /*0330*/  FENCE.VIEW.ASYNC.S ;  /* 0x00000000000073c6 */ /* 0x000e360000000000 */
[----:B0-----:R0:W1:Y:S01]  /*0340*/  SYNCS.EXCH.64 URZ, [UR9], UR4 ;  /* 0x00000004093f75b2 */ /* 0x0010620008000100 */
[----:B------:R0:W2:Y:S01]  /*0350*/  SYNCS.EXCH.64 URZ, [UR9+0x90], UR6 ;  /* 0x00009006093f75b2 */ /* 0x0000a20008000100 */
[----:B------:R0:W3:Y:S01]  /*0360*/  SYNCS.EXCH.64 URZ, [UR9+0x8], UR4 ;  /* 0x00000804093f75b2 */ /* 0x0000e20008000100 */
[----:B------:R0:W4:Y:S01]  /*0370*/  SYNCS.EXCH.64 URZ, [UR9+0x98], UR6 ;  /* 0x00009806093f75b2 */ /* 0x0001220008000100 */
[----:B------:R0:W0:Y:S01]  /*0380*/  SYNCS.EXCH.64 URZ, [UR9+0x10], UR4 ;  /* 0x00001004093f75b2 */ /* 0x0000220008000100 */
        /* <DEDUP_REMOVED lines=31> */
[----:B-1234-:R-:W-:Y:S01]  /*0580*/  NOP ;  /* 0x0000000000007918 */ /* 0x01efe20000000000 */
.L_x_3:
[----:B0-----:R-:W-:Y:S05]  /*0590*/  BSYNC B0 ;  /* 0x0000000000007941 */ /* 0x001fea0003800000 */
.L_x_2:
[----:B------:R-:W-:Y:S01]  /*05a0*/  SHF.R.S32.HI R2, RZ, 0x1f, R4 ;  /* 0x0000001fff027819 */ /* 0x000fe20000011404 */
[----:B------:R-:W0:Y:S01]  /*05b0*/  SHFL.IDX PT, R0, R0, RZ, 0x1f ;  /* 0x00001fff00007589 */ /* 0x000e2200000e0000 */
[----:B------:R-:W1:Y:S01]  /*05c0*/  S2UR UR9, SR_CTAID.X ;  /* 0x00000000000979c3 */ /* 0x000e620000002500 */
[----:B------:R-:W-:Y:S02]  /*05d0*/  ELECT P0, URZ, PT ;  /* 0x00000000003f782f */ /* 0x000fe40003800000 */
[----:B------:R-:W-:Y:S01]  /*05e0*/  LEA.HI R2, R2, R4, RZ, 0x7 ;  /* 0x0000000402027211 */ /* 0x000fe200078f38ff */
[----:B------:R-:W-:Y:S01]  /*05f0*/  ULDC UR4, c[0x0][0x150] ;  /* 0x0000540000047ab9 */ /* 0x000fe20000000800 */
[----:B------:R-:W-:Y:S01]  /*0600*/  SHF.R.S32.HI R6, RZ, 0x1f, R3 ;  /* 0x0000001fff067819 */ /* 0x000fe20000011403 */
[----:B------:R-:W-:Y:S01]  /*0610*/  NOP ;  /* 0x0000000000007918 */ /* 0x000fe20000000000 */
[----:B------:R-:W-:Y:S01]  /*0620*/  LOP3.LUT R2, R2, 0xffffff80, RZ, 0xc0, !PT ;  /* 0xffffff8002027812 */ /* 0x000fe200078ec0ff */
[----:B------:R-:W-:Y:S01]  /*0630*/  NOP ;  /* 0x0000000000007918 */ /* 0x000fe20000000000 */
[----:B------:R-:W-:Y:S01]  /*0640*/  LEA.HI R6, R6, R3, RZ, 0x2 ;  /* 0x0000000306067211 */ /* 0x000fe200078f10ff */
[----:B------:R-:W2:Y:S02]  /*0650*/  LDC R8, c[0x0][0x144] ;  /* 0x00005100ff087b82 */ /* 0x000ea40000000800 */
[----:B------:R-:W-:Y:S01]  /*0660*/  IMAD.IADD R4, R4, 0x1, -R2 ;  /* 0x0000000104047824 */ /* 0x000fe200078e0a02 */
[----:B------:R-:W-:Y:S01]  /*0670*/  LOP3.LUT R6, R6, 0x3ffffffc, RZ, 0xc0, !PT ;  /* 0x3ffffffc06067812 */ /* 0x000fe200078ec0ff */
[----:B------:R-:W3:Y:S03]  /*0680*/  S2R R2, SR_CTAID.Y ;  /* 0x0000000000027919 */ /* 0x000ee60000002600 */
[----:B------:R-:W-:Y:S01]  /*0690*/  SHF.R.S32.HI R5, RZ, 0x1f, R4 ;  /* 0x0000001fff057819 */ /* 0x000fe20000011404 */
[----:B------:R-:W-:Y:S01]  /*06a0*/  IMAD.IADD R6, R3, 0x1, -R6 ;  /* 0x0000000103067824 */ /* 0x000fe200078e0a06 */
[----:B------:R-:W4:Y:S02]  /*06b0*/  LDC R13, c[0x0][0x148] ;  /* 0x00005200ff0d7b82 */ /* 0x000f240000000800 */
[----:B------:R-:W-:-:S02]  /*06c0*/  LEA.HI R5, R5, R4, RZ, 0x3 ;  /* 0x0000000405057211 */ /* 0x000fc400078f18ff */
[----:B0-----:R-:W-:Y:S02]  /*06d0*/  ISETP.NE.OR P0, PT, R0, RZ, !P0 ;  /* 0x000000ff0000720c */ /* 0x001fe40004705670 */
[--C-:B------:R-:W-:Y:S02]  /*06e0*/  SHF.R.S32.HI R0, RZ, 0x3, R5.reuse ;  /* 0x00000003ff007819 */ /* 0x100fe40000011405 */
[----:B------:R-:W-:Y:S02]  /*06f0*/  SHF.R.S32.HI R5, RZ, 0x1f, R5 ;  /* 0x0000001fff057819 */ /* 0x000fe40000011405 */
[----:B-1----:R-:W-:Y:S02]  /*0700*/  I2FP.F32.U32 R7, UR9 ;  /* 0x0000000900077c45 */ /* 0x002fe40008201000 */
[----:B------:R-:W-:-:S03]  /*0710*/  LEA.HI R5, R5, R0, RZ, 0x2 ;  /* 0x0000000005057211 */ /* 0x000fc600078f10ff */
[----:B------:R-:W-:Y:S01]  /*0720*/  FMUL R7, R7, UR4 ;  /* 0x0000000407077c20 */ /* 0x000fe20008400000 */
[----:B------:R-:W-:Y:S01]  /*0730*/  LOP3.LUT R5, R5, 0xfffffffc, RZ, 0xc0, !PT ;  /* 0xfffffffc05057812 */ /* 0x000fe200078ec0ff */
[----:B------:R-:W-:Y:S01]  /*0740*/  VOTEU.ALL UP0, P0 ;  /* 0x00000000003f7886 */ /* 0x000fe20000000000 */
[----:B------:R-:W-:Y:S01]  /*0750*/  ULDC UR4, c[0x0][0x154] ;  /* 0x0000550000047ab9 */ /* 0x000fe20000000800 */
[----:B------:R-:W-:Y:S02]  /*0760*/  VOTEU.ALL UP1, P0 ;  /* 0x00000000003f7886 */ /* 0x000fe40000020000 */
[----:B------:R-:W0:Y:S01]  /*0770*/  F2I.U32.TRUNC.NTZ R7, R7 ;  /* 0x0000000700077305 */ /* 0x000e22000020f000 */
[----:B------:R-:W-:Y:S01]  /*0780*/  IMAD.IADD R5, R0, 0x1, -R5 ;  /* 0x0000000100057824 */ /* 0x000fe200078e0a05 */
[----:B------:R-:W1:Y:S01]  /*0790*/  @!UP0 S2UR UR7, SR_CgaCtaId ;  /* 0x00000000000789c3 */ /* 0x000e620000008800 */
[----:B------:R-:W-:Y:S02]  /*07a0*/  @!UP0 UMOV UR6, 0x400 ;  /* 0x0000040000068882 */ /* 0x000fe40000000000 */
[----:B------:R-:W-:Y:S01]  /*07b0*/  IMAD R5, R6, 0x4, R5 ;  /* 0x0000000406057824 */ /* 0x000fe200078e0205 */
[----:B---3--:R-:W-:-:S04]  /*07c0*/  I2FP.F32.U32 R6, R2 ;  /* 0x0000000200067245 */ /* 0x008fc80000201000 */
[----:B------:R-:W-:Y:S01]  /*07d0*/  LEA.HI R0, R5, R5, RZ, 0x1 ;  /* 0x0000000505007211 */ /* 0x000fe200078f08ff */
[----:B------:R-:W-:Y:S01]  /*07e0*/  FMUL R6, R6, UR4 ;  /* 0x0000000406067c20 */ /* 0x000fe20008400000 */
[----:B------:R-:W-:Y:S02]  /*07f0*/  UMOV UR4, 0x20 ;  /* 0x0000002000047882 */ /* 0x000fe40000000000 */
[----:B------:R-:W-:Y:S01]  /*0800*/  LOP3.LUT R0, R0, 0xfffffffe, RZ, 0xc0, !PT ;  /* 0xfffffffe00007812 */ /* 0x000fe200078ec0ff */
[----:B0-----:R-:W-:Y:S01]  /*0810*/  IMAD.MOV R11, RZ, RZ, -R7 ;  /* 0x000000ffff0b7224 */ /* 0x001fe200078e0a07 */
[----:B------:R-:W-:-:S04]  /*0820*/  @!UP0 UIADD3 UR4, -UR4, 0x100000, URZ ;  /* 0x0010000004048890 */ /* 0x000fc8000fffe13f */
[----:B------:R-:W-:Y:S02]  /*0830*/  @!UP0 USHF.L.U32 UR5, UR4, 0xb, URZ ;  /* 0x0000000b04058899 */ /* 0x000fe4000800063f */
[----:B------:R-:W-:Y:S01]  /*0840*/  @!UP0 USHF.L.U32 UR4, UR4, 0x1, URZ ;  /* 0x0000000104048899 */ /* 0x000fe2000800063f */
[----:B------:R-:W0:Y:S01]  /*0850*/  F2I.U32.TRUNC.NTZ R6, R6 ;  /* 0x0000000600067305 */ /* 0x000e22000020f000 */
[----:B------:R-:W3:Y:S01]  /*0860*/  LDC R7, c[0x0][0x140] ;  /* 0x00005000ff077b82 */ /* 0x000ee20000000800 */
[----:B--2---:R-:W-:Y:S02]  /*0870*/  IMAD R11, R8, R11, UR9 ;  /* 0x00000009080b7e24 */ /* 0x004fe4000f8e020b */
[----:B------:R-:W-:-:S05]  /*0880*/  IMAD.IADD R0, R5, 0x1, -R0 ;  /* 0x0000000105007824 */ /* 0x000fca00078e0a00 */
[----:B------:R-:W-:Y:S01]  /*0890*/  ISETP.NE.AND P2, PT, R0, R11, PT ;  /* 0x0000000b0000720c */ /* 0x000fe20003f45270 */
[C---:B------:R-:W-:Y:S01]  /*08a0*/  IMAD.SHL.U32 R0, R5.reuse, 0x4, RZ ;  /* 0x0000000405007824 */ /* 0x040fe200078e00ff */
[----:B-1----:R-:W-:Y:S01]  /*08b0*/  @!UP0 ULEA UR6, UR7, UR6, 0x18 ;  /* 0x0000000607068291 */ /* 0x002fe2000f8ec03f */
[----:B------:R-:W-:Y:S01]  /*08c0*/  VOTEU.ALL UP0, P0 ;  /* 0x00000000003f7886 */ /* 0x000fe20000000000 */
[----:B------:R-:W-:Y:S01]  /*08d0*/  LOP3.LUT P0, RZ, R4, 0x7, RZ, 0xc0, !PT ;  /* 0x0000000704ff7812 */ /* 0x000fe2000780c0ff */
[----:B0-----:R-:W-:Y:S01]  /*08e0*/  IMAD.MOV R12, RZ, RZ, -R6 ;  /* 0x000000ffff0c7224 */ /* 0x001fe200078e0a06 */
[----:B------:R-:W-:-:S03]  /*08f0*/  LOP3.LUT R9, R5, 0xc, R0, 0x78, !PT ;  /* 0x0000000c05097812 */ /* 0x000fc600078e7800 */
[----:B----4-:R-:W-:Y:S01]  /*0900*/  IMAD R5, R13, R12, R2 ;  /* 0x0000000c0d057224 */ /* 0x010fe200078e0202 */
[C---:B------:R-:W-:Y:S01]  /*0910*/  ISETP.LT.U32.AND P0, PT, R9.reuse, 0x2, !P0 ;  /* 0x000000020900780c */ /* 0x040fe20004701070 */
[----:B------:R0:W-:Y:S02]  /*0920*/  STL [R1+0x27c], R9 ;  /* 0x00027c0901007387 */ /* 0x0001e40000100800 */
[----:B------:R-:W-:Y:S02]  /*0930*/  @P2 LEA.HI R0, R9, R9, RZ, 0x1 ;  /* 0x0000000909002211 */ /* 0x000fe400078f08ff */
[----:B------:R-:W1:Y:S02]  /*0940*/  FENCE.VIEW.ASYNC.S ;  /* 0x00000000000073c6 */ /* 0x000e640000000000 */
[----:B-1----:R0:W1:Y:S01]  /*0950*/  @!UP0 SYNCS.EXCH.64 URZ, [UR6+0x130], UR4 ;  /* 0x00013004063f85b2 */ /* 0x0020620008000100 */
[----:B---3--:R-:W-:Y:S02]  /*0960*/  ISETP.EQ.U32.AND P4, PT, R7, 0x1, PT ;  /* 0x000000010700780c */ /* 0x008fe40003f82070 */
[----:B------:R-:W-:-:S04]  /*0970*/  @P2 SHF.R.S32.HI R0, RZ, 0x1, R0 ;  /* 0x00000001ff002819 */ /* 0x000fc80000011400 */
[----:B------:R-:W-:Y:S01]  /*0980*/  @P2 ISETP.NE.AND P3, PT, R0, R5, PT ;  /* 0x000000050000220c */ /* 0x000fe20003f65270 */
[----:B------:R-:W-:Y:S01]  /*0990*/  IMAD.MOV.U32 R0, RZ, RZ, 0x1 ;  /* 0x00000001ff007424 */ /* 0x000fe200078e00ff */
[----:B------:R-:W-:Y:S02]  /*09a0*/  SEL R5, RZ, 0x1, !P0 ;  /* 0x00000001ff057807 */ /* 0x000fe40004000000 */
[----:B------:R-:W-:-:S04]  /*09b0*/  @P2 SEL R0, RZ, 0x1, P3 ;  /* 0x00000001ff002807 */ /* 0x000fc80001800000 */
[----:B------:R-:W-:Y:S01]  /*09c0*/  LOP3.LUT R0, R0, R5, RZ, 0xc0, !PT ;  /* 0x0000000500007212 */ /* 0x000fe200078ec0ff */
[----:B------:R0:W2:Y:S01]  /*09d0*/  @!UP1 SYNCS.EXCH.64 URZ, [UR6+0x138], UR4 ;  /* 0x00013804063f95b2 */ /* 0x0000a20008000100 */
[----:B------:R-:W-:-:S03]  /*09e0*/  NOP ;  /* 0x0000000000007918 */ /* 0x000fc60000000000 */
[----:B------:R0:W-:Y:S01]  /*09f0*/  STL [R1+0x278], R0 ;  /* 0x0002780001007387 */ /* 0x0001e20000100800 */
[----:B-1----:R-:W-:Y:S05]  /*0a00*/  @!P4 BRA `(.L_x_4) ;  /* 0x000000000008c947 */ /* 0x002fea0003800000 */
[----:B--2---:R-:W-:Y:S01]  /*0a10*/  UCGABAR_ARV ;  /* 0x00000000000079c7 */ /* 0x004fe20008000000 */
[----:B------:R-:W-:Y:S05]  /*0a20*/  BRA `(.L_x_5) ;  /* 0x0000000000047947 */ /* 0x000fea0003800000 */
.L_x_4:
[----:B--2---:R-:W-:Y:S01]  /*0a30*/  NOP ;  /* 0x0000000000007918 */ /* 0x004fe20000000000 */
.L_x_5:
[----:B0-----:R-:W0:Y:S01]  /*0a40*/  LDC R0, c[0x0][0x65c] ;  /* 0x00019700ff007b82 */ /* 0x001e220000000800 */
[----:B------:R-:W-:Y:S02]  /*0a50*/  IMAD.U32 R4, RZ, RZ, UR9 ;  /* 0x00000009ff047e24 */ /* 0x000fe4000f8e00ff */
[----:B------:R-:W-:Y:S01]  /*0a60*/  IMAD.MOV.U32 R5, RZ, RZ, RZ ;  /* 0x000000ffff057224 */ /* 0x000fe200078e00ff */
[----:B0-----:R-:W-:-:S13]  /*0a70*/  ISETP.NE.AND P3, PT, R0, 0x1, PT ;  /* 0x000000010000780c */ /* 0x001fda0003f65270 */
[----:B------:R-:W0:Y:S01]  /*0a80*/  @P3 LDC R7, c[0x0][0x10] ;  /* 0x00000400ff073b82 */ /* 0x000e220000000800 */
[----:B------:R-:W-:Y:S02]  /*0a90*/  @P3 IMAD.MOV.U32 R3, RZ, RZ, RZ ;  /* 0x000000ffff033224 */ /* 0x000fe400078e00ff */
[----:B------:R-:W-:-:S05]  /*0aa0*/  @P3 IMAD.MOV.U32 R15, RZ, RZ, RZ ;  /* 0x000000ffff0f3224 */ /* 0x000fca00078e00ff */
[----:B------:R-:W1:Y:S01]  /*0ab0*/  @!P3 LDC R9, c[0x0][0xc] ;  /* 0x00000300ff09bb82 */ /* 0x000e620000000800 */
[----:B0-----:R-:W-:-:S04]  /*0ac0*/  @P3 IMAD.WIDE.U32 R6, R7, UR9, R2 ;  /* 0x0000000907063c25 */ /* 0x001fc8000f8e0002 */
[----:B------:R-:W-:Y:S02]  /*0ad0*/  @P3 IMAD.MOV.U32 R8, RZ, RZ, R6 ;  /* 0x000000ffff083224 */ /* 0x000fe400078e0006 */
[----:B------:R-:W-:Y:S02]  /*0ae0*/  @P3 IMAD.IADD R16, R7, 0x1, R15 ;  /* 0x0000000107103824 */ /* 0x000fe400078e020f */
[----:B-1----:R-:W-:-:S04]  /*0af0*/  @!P3 IMAD.WIDE.U32 R4, R2, R9, R4 ;  /* 0x000000090204b225 */ /* 0x002fc800078e0004 */
[----:B------:R-:W-:Y:S02]  /*0b00*/  @!P3 IMAD.MOV.U32 R8, RZ, RZ, R4 ;  /* 0x000000ffff08b224 */ /* 0x000fe400078e0004 */
[----:B------:R-:W-:-:S03]  /*0b10*/  @!P3 IMAD.MOV.U32 R16, RZ, RZ, R5 ;  /* 0x000000ffff10b224 */ /* 0x000fc600078e0005 */
[----:B------:R0:W-:Y:S04]  /*0b20*/  STL [R1+0x284], R8 ;  /* 0x0002840801007387 */ /* 0x0001e80000100800 */
[----:B------:R0:W-:Y:S01]  /*0b30*/  STL [R1+0x280], R16 ;  /* 0x0002801001007387 */ /* 0x0001e20000100800 */
[----:B------:R-:W-:Y:S05]  /*0b40*/  @!P4 BRA `(.L_x_6) ;  /* 0x00000000000cc947 */ /* 0x000fea0003800000 */
[----:B------:R-:W-:Y:S01]  /*0b50*/  UCGABAR_WAIT ;  /* 0x0000000000007dc7 */ /* 0x000fe20008000000 */
[----:B------:R-:W-:Y:S01]  /*0b60*/  CCTL.IVALL ;  /* 0x00000000ff00798f */ /* 0x000fe20002000000 */
[----:B------:R-:W-:Y:S05]  /*0b70*/  BRA `(.L_x_7) ;  /* 0x0000000000047947 */ /* 0x000fea0003800000 */
.L_x_6:
[----:B------:R-:W-:Y:S06]  /*0b80*/  BAR.SYNC.DEFER_BLOCKING 0x0 ;  /* 0x0000000000007b1d */ /* 0x000fec0000010000 */
.L_x_7:
[----:B------:R-:W-:Y:S05]  /*0b90*/  @!P1 BRA `(.L_x_8) ;  /* 0x0000017800889947 */ /* 0x000fea0003800000 */
[----:B------:R-:W-:-:S06]  /*0ba0*/  UISETP.GT.U32.AND UP0, UPT, UR10, 0x1, UPT ;  /* 0x000000010a00788c */ /* 0x000fcc000bf04070 */
[----:B------:R-:W-:-:S13]  /*0bb0*/  PLOP3.LUT P0, PT, PT, PT, UP0, 0x80, 0x0 ;  /* 0x000000000000781c */ /* 0x000fda0003f0f008 */
[----:B------:R-:W-:Y:S05]  /*0bc0*/  @P0 EXIT ;  /* 0x000000000000094d */ /* 0x000fea0003800000 */
[----:B------:R-:W-:Y:S01]  /*0bd0*/  IMAD.MOV.U32 R5, RZ, RZ, -0x1 ;  /* 0xffffffffff057424 */ /* 0x000fe200078e00ff */
[----:B------:R-:W-:Y:S01]  /*0be0*/  ULDC.64 UR4, c[0x0][0x650] ;  /* 0x0001940000047ab9 */ /* 0x000fe20000000a00 */
[----:B------:R-:W-:Y:S01]  /*0bf0*/  IMAD.MOV.U32 R4, RZ, RZ, -0x1 ;  /* 0xffffffffff047424 */ /* 0x000fe200078e00ff */
[----:B------:R-:W-:Y:S01]  /*0c00*/  ISETP.GE.U32.AND P0, PT, R8, UR4, PT ;  /* 0x0000000408007c0c */ /* 0x000fe2000bf06070 */
[----:B------:R-:W-:Y:S01]  /*0c10*/  UMOV UR10, 0xffffffff ;  /* 0xffffffff000a7882 */ /* 0x000fe20000000000 */
[----:B------:R1:W-:Y:S01]  /*0c20*/  STL [R1+0x288], R5 ;  /* 0x0002880501007387 */ /* 0x0003e20000100800 */
[----:B------:R-:W-:Y:S02]  /*0c30*/  PRMT R0, RZ, 0x7610, R0 ;  /* 0x00007610ff007816 */ /* 0x000fe40000000000 */
[----:B------:R-:W-:Y:S01]  /*0c40*/  ISETP.GE.U32.AND.EX P0, PT, R16, UR5, PT, P0 ;  /* 0x0000000510007c0c */ /* 0x000fe2000bf06100 */
[----:B------:R1:W-:-:S12]  /*0c50*/  STL [R1+0x28c], R4 ;  /* 0x00028c0401007387 */ /* 0x0003d80000100800 */
[----:B-1----:R-:W-:Y:S05]  /*0c60*/  @P0 BRA `(.L_x_9) ;  /* 0x00000004003c0947 */ /* 0x002fea0003800000 */
[----:B------:R-:W-:Y:S01]  /*0c70*/  ULDC.64 UR14, c[0x0][0x628] ;  /* 0x00018a00000e7ab9 */ /* 0x000fe20000000a00 */
[----:B------:R-:W1:Y:S01]  /*0c80*/  LDC.64 R6, c[0x0][0x620] ;  /* 0x00018800ff067b82 */ /* 0x000e620000000a00 */
[----:B------:R-:W-:Y:S01]  /*0c90*/  ISETP.NE.U32.AND P0, PT, RZ, UR14, PT ;  /* 0x0000000eff007c0c */ /* 0x000fe2000bf05070 */
[----:B------:R-:W-:Y:S01]  /*0ca0*/  ULDC UR11, c[0x0][0x630] ;  /* 0x00018c00000b7ab9 */ /* 0x000fe20000000800 */
[----:B------:R-:W-:Y:S02]  /*0cb0*/  R2UR UR4, R8 ;  /* 0x00000000080472ca */ /* 0x000fe400000e0000 */
[----:B------:R-:W-:Y:S02]  /*0cc0*/  ISETP.NE.AND.EX P0, PT, RZ, UR15, PT, P0 ;  /* 0x0000000fff007c0c */ /* 0x000fe4000bf05300 */
[----:B------:R-:W-:-:S11]  /*0cd0*/  R2UR UR5, R16 ;  /* 0x00000000100572ca */ /* 0x000fd600000e0000 */
[----:B------:R-:W-:Y:S05]  /*0ce0*/  @!P0 BRA `(.L_x_10) ;  /* 0x0000000000308947 */ /* 0x000fea0003800000 */
[----:B------:R-:W-:Y:S01]  /*0cf0*/  R2UR UR4, R8 ;  /* 0x00000000080472ca */ /* 0x000fe200000e0000 */
[----:B------:R-:W-:Y:S01]  /*0d00*/  ULDC UR8, c[0x0][0x634] ;  /* 0x00018d0000087ab9 */ /* 0x000fe20000000800 */
[----:B------:R-:W-:-:S11]  /*0d10*/  R2UR UR10, R16 ;  /* 0x00000000100a72ca */ /* 0x000fd600000e0000 */
[----:B------:R-:W-:-:S04]  /*0d20*/  UIADD3 UR8, UP0, UR4, UR8, URZ ;  /* 0x0000000804087290 */ /* 0x000fc8000ff1e03f */
[----:B------:R-:W-:-:S04]  /*0d30*/  UIADD3.X UR10, URZ, UR10, URZ, UP0, !UPT ;  /* 0x0000000a3f0a7290 */ /* 0x000fc800087fe43f */
[----:B------:R-:W-:-:S04]  /*0d40*/  UIMAD.WIDE.U32 UR4, UR10, UR14, URZ ;  /* 0x0000000e0a0472a5 */ /* 0x000fc8000f8e003f */
[----:B------:R-:W-:Y:S02]  /*0d50*/  UIMAD.WIDE.U32 UR6, UP0, UR8, UR15, UR4 ;  /* 0x0000000f080672a5 */ /* 0x000fe4000f800004 */
[----:B------:R-:W-:Y:S02]  /*0d60*/  UIMAD.WIDE.U32 UR4, UR8, UR14, URZ ;  /* 0x0000000e080472a5 */ /* 0x000fe4000f8e003f */
[----:B------:R-:W-:Y:S02]  /*0d70*/  UIADD3.X UR9, URZ, URZ, URZ, UP0, !UPT ;  /* 0x0000003f3f097290 */ /* 0x000fe400087fe43f */
[----:B------:R-:W-:Y:S01]  /*0d80*/  UIADD3 URZ, UP0, UR5, UR6, URZ ;  /* 0x00000006053f7290 */ /* 0x000fe2000ff1e03f */
[----:B------:R-:W-:-:S03]  /*0d90*/  UMOV UR8, UR7 ;  /* 0x0000000700087c82 */ /* 0x000fc60008000000 */
[----:B------:R-:W-:-:S12]  /*0da0*/  UIMAD.WIDE.U32.X UR4, UR10, UR15, UR8, UP0 ;  /* 0x0000000f0a0472a5 */ /* 0x000fd800080e0408 */
.L_x_10:
[----:B------:R-:W-:Y:S01]  /*0db0*/  USHF.R.U64 UR10, UR4, UR11, UR5 ;  /* 0x0000000b040a7299 */ /* 0x000fe20008001205 */
[----:B------:R-:W2:Y:S01]  /*0dc0*/  LDC.64 R20, c[0x0][0x640] ;  /* 0x00019000ff147b82 */ /* 0x000ea20000000a00 */
[----:B------:R-:W-:Y:S01]  /*0dd0*/  USHF.R.U32.HI UR4, URZ, UR11, UR5 ;  /* 0x0000000b3f047299 */ /* 0x000fe20008011605 */
[----:B------:R-:W-:Y:S02]  /*0de0*/  IMAD.MOV.U32 R4, RZ, RZ, R8 ;  /* 0x000000ffff047224 */ /* 0x000fe400078e0008 */
[----:B------:R-:W-:Y:S01]  /*0df0*/  IMAD R12, R13, R12, R2 ;  /* 0x0000000c0d0c7224 */ /* 0x000fe200078e0202 */
[----:B------:R-:W-:Y:S01]  /*0e00*/  IADD3 R3, P0, RZ, -UR10, RZ ;  /* 0x8000000aff037c10 */ /* 0x000fe2000ff1e0ff */
[----:B------:R-:W-:Y:S02]  /*0e10*/  IMAD.MOV.U32 R13, RZ, RZ, 0x1 ;  /* 0x00000001ff0d7424 */ /* 0x000fe400078e00ff */
[----:B------:R-:W3:Y:S02]  /*0e20*/  LDC R10, c[0x0][0x618] ;  /* 0x00018600ff0a7b82 */ /* 0x000ee40000000800 */
[----:B------:R-:W-:-:S04]  /*0e30*/  IMAD.X R5, RZ, RZ, ~UR4, P0 ;  /* 0x80000004ff057e24 */ /* 0x000fc800080e06ff */
[-C--:B-1----:R-:W-:Y:S02]  /*0e40*/  IMAD R0, R5, R6.reuse, RZ ;  /* 0x0000000605007224 */ /* 0x082fe400078e02ff */
[----:B------:R-:W1:Y:S01]  /*0e50*/  LDC R14, c[0x0][0x608] ;  /* 0x00018200ff0e7b82 */ /* 0x000e620000000800 */
[----:B------:R-:W-:Y:S02]  /*0e60*/  IMAD.MOV.U32 R5, RZ, RZ, R16 ;  /* 0x000000ffff057224 */ /* 0x000fe400078e0010 */
[----:B------:R-:W-:-:S05]  /*0e70*/  IMAD.WIDE.U32 R4, R3, R6, R4 ;  /* 0x0000000603047225 */ /* 0x000fca00078e0004 */
[----:B------:R-:W4:Y:S01]  /*0e80*/  LDC R18, c[0x0][0x658] ;  /* 0x00019600ff127b82 */ /* 0x000f220000000800 */
[----:B------:R-:W-:Y:S01]  /*0e90*/  IMAD R3, R3, R7, R0 ;  /* 0x0000000703037224 */ /* 0x000fe200078e0200 */
[----:B--2---:R-:W-:-:S03]  /*0ea0*/  ISETP.NE.U32.AND P0, PT, R20, RZ, PT ;  /* 0x000000ff1400720c */ /* 0x004fc60003f05070 */
[----:B------:R-:W-:Y:S01]  /*0eb0*/  IMAD.IADD R3, R5, 0x1, R3 ;  /* 0x0000000105037824 */ /* 0x000fe200078e0203 */
[----:B------:R-:W-:Y:S01]  /*0ec0*/  ISETP.NE.AND.EX P0, PT, R21, RZ, PT, P0 ;  /* 0x000000ff1500720c */ /* 0x000fe20003f05300 */
[----:B------:R-:W-:Y:S01]  /*0ed0*/  IMAD.MOV.U32 R5, RZ, RZ, -0x1 ;  /* 0xffffffffff057424 */ /* 0x000fe200078e00ff */
[----:B0-----:R-:W0:Y:S02]  /*0ee0*/  LDC R16, c[0x0][0x600] ;  /* 0x00018000ff107b82 */ /* 0x001e240000000800 */
[-CC-:B---3--:R-:W-:Y:S02]  /*0ef0*/  SHF.R.U64 R8, R4, R10.reuse, R3.reuse ;  /* 0x0000000a04087219 */ /* 0x188fe40000001203 */
[----:B------:R-:W-:-:S04]  /*0f00*/  SHF.R.U32.HI R3, RZ, R10, R3 ;  /* 0x0000000aff037219 */ /* 0x000fc80000011603 */
[----:B------:R-:W2:Y:S01]  /*0f10*/  LDC R15, c[0x0][0x648] ;  /* 0x00019200ff0f7b82 */ /* 0x000ea20000000800 */
[-CC-:B-1----:R-:W-:Y:S02]  /*0f20*/  SHF.R.U64 R23, R8, R14.reuse, R3.reuse ;  /* 0x0000000e08177219 */ /* 0x182fe40000001203 */
[----:B------:R-:W-:-:S05]  /*0f30*/  SHF.R.U32.HI R3, RZ, R14, R3 ;  /* 0x0000000eff037219 */ /* 0x000fca0000011603 */
[----:B------:R-:W1:Y:S01]  /*0f40*/  LDC R17, c[0x0][0x638] ;  /* 0x00018e00ff117b82 */ /* 0x000e620000000800 */
[-CC-:B----4-:R-:W-:Y:S02]  /*0f50*/  SHF.R.U64 R10, R23, R18.reuse, R3.reuse ;  /* 0x00000012170a7219 */ /* 0x190fe40000001203 */
[-C--:B------:R-:W-:Y:S02]  /*0f60*/  SHF.L.U32 R0, R5, R18.reuse, RZ ;  /* 0x0000001205007219 */ /* 0x080fe400000006ff */
[----:B------:R-:W-:Y:S01]  /*0f70*/  SHF.R.U32.HI R3, RZ, R18, R3 ;  /* 0x00000012ff037219 */ /* 0x000fe20000011603 */
[----:B------:R-:W-:Y:S01]  /*0f80*/  IMAD.MOV.U32 R2, RZ, RZ, R10 ;  /* 0x000000ffff027224 */ /* 0x000fe200078e000a */
[----:B------:R-:W-:Y:S01]  /*0f90*/  LOP3.LUT R0, RZ, R0, RZ, 0x33, !PT ;  /* 0x00000000ff007212 */ /* 0x000fe200078e33ff */
[----:B------:R-:W3:Y:S01]  /*0fa0*/  LDC R19, c[0x0][0x610] ;  /* 0x00018400ff137b82 */ /* 0x000ee20000000800 */
[----:B------:R-:W-:Y:S05]  /*0fb0*/  @!P0 BRA `(.L_x_11) ;  /* 0x0000000000288947 */ /* 0x000fea0003800000 */
[----:B------:R-:W4:Y:S02]  /*0fc0*/  LDC R7, c[0x0][0x64c] ;  /* 0x00019300ff077b82 */ /* 0x000f240000000800 */
[----:B----4-:R-:W-:-:S05]  /*0fd0*/  IADD3 R7, P0, R10, R7, RZ ;  /* 0x000000070a077210 */ /* 0x010fca0007f1e0ff */
[----:B------:R-:W-:-:S04]  /*0fe0*/  IMAD.X R9, RZ, RZ, R3, P0 ;  /* 0x000000ffff097224 */ /* 0x000fc800000e0603 */
[----:B------:R-:W-:-:S04]  /*0ff0*/  IMAD.WIDE.U32 R2, R9, R20, RZ ;  /* 0x0000001409027225 */ /* 0x000fc800078e00ff */
[----:B------:R-:W-:-:S04]  /*1000*/  IMAD.WIDE.U32 R4, P0, R7, R21, R2 ;  /* 0x0000001507047225 */ /* 0x000fc80007800002 */
[----:B------:R-:W-:-:S04]  /*1010*/  IMAD.WIDE.U32 R2, R7, R20, RZ ;  /* 0x0000001407027225 */ /* 0x000fc800078e00ff */
[----:B------:R-:W-:Y:S01]  /*1020*/  IMAD.X R7, RZ, RZ, RZ, P0 ;  /* 0x000000ffff077224 */ /* 0x000fe200000e06ff */
[----:B------:R-:W-:Y:S01]  /*1030*/  IADD3 RZ, P0, R3, R4, RZ ;  /* 0x0000000403ff7210 */ /* 0x000fe20007f1e0ff */
[----:B------:R-:W-:-:S04]  /*1040*/  IMAD.MOV.U32 R6, RZ, RZ, R5 ;  /* 0x000000ffff067224 */ /* 0x000fc800078e0005 */
[----:B------:R-:W-:-:S08]  /*1050*/  IMAD.WIDE.U32.X R2, R9, R21, R6, P0 ;  /* 0x0000001509027225 */ /* 0x000fd000000e0406 */
.L_x_11:
[----:B--2---:R-:W-:Y:S01]  /*1060*/  SHF.R.U64 R4, R2, R15, R3 ;  /* 0x0000000f02047219 */ /* 0x004fe20000001203 */
[----:B0-----:R-:W-:Y:S01]  /*1070*/  VIADD R5, R16, 0xffffffff ;  /* 0xffffffff10057836 */ /* 0x001fe20000000000 */
[----:B------:R-:W-:Y:S02]  /*1080*/  SHF.L.U32 R2, R13, R18, RZ ;  /* 0x000000120d027219 */ /* 0x000fe400000006ff */
[----:B------:R-:W-:Y:S01]  /*1090*/  LOP3.LUT R3, R23, R0, RZ, 0xc0, !PT ;  /* 0x0000000017037212 */ /* 0x000fe200078ec0ff */
[----:B------:R-:W-:Y:S01]  /*10a0*/  IMAD.MOV R6, RZ, RZ, -R4 ;  /* 0x000000ffff067224 */ /* 0x000fe200078e0a04 */
[----:B------:R-:W-:Y:S02]  /*10b0*/  SEL R0, R11, R12, !P3 ;  /* 0x0000000c0b007207 */ /* 0x000fe40005800000 */
[----:B------:R-:W-:Y:S01]  /*10c0*/  LOP3.LUT R5, R8, R5, RZ, 0xc0, !PT ;  /* 0x0000000508057212 */ /* 0x000fe200078ec0ff */
[----:B------:R-:W-:Y:S02]  /*10d0*/  IMAD R7, R2, R4, R3 ;  /* 0x0000000402077224 */ /* 0x000fe400078e0203 */
[----:B-1----:R-:W-:-:S02]  /*10e0*/  IMAD R3, R6, R17, R10 ;  /* 0x0000001106037224 */ /* 0x002fc400078e020a */
[----:B---3--:R-:W-:Y:S02]  /*10f0*/  IMAD R2, R7, R19, R0 ;  /* 0x0000001307027224 */ /* 0x008fe400078e0200 */
[----:B------:R-:W-:Y:S02]  /*1100*/  IMAD R3, R3, R16, R5 ;  /* 0x0000001003037224 */ /* 0x000fe400078e0205 */
[----:B------:R-:W-:-:S03]  /*1110*/  IMAD.MOV.U32 R0, RZ, RZ, 0x1 ;  /* 0x00000001ff007424 */ /* 0x000fc600078e00ff */
[----:B------:R-:W-:Y:S02]  /*1120*/  SEL R4, R3, R2, !P3 ;  /* 0x0000000203047207 */ /* 0x000fe40005800000 */
[----:B------:R-:W-:-:S03]  /*1130*/  SEL R2, R2, R3, !P3 ;  /* 0x0000000302027207 */ /* 0x000fc60005800000 */
[----:B------:R1:W-:Y:S04]  /*1140*/  STL [R1+0x28c], R4 ;  /* 0x00028c0401007387 */ /* 0x0003e80000100800 */
[----:B------:R1:W-:Y:S02]  /*1150*/  STL [R1+0x288], R2 ;  /* 0x0002880201007387 */ /* 0x0003e40000100800 */
.L_x_9:
[----:B------:R-:W-:-:S08]  /*1160*/  NOP ;  /* 0x0000000000007918 */ /* 0x000fd00000000000 */
[----:B------:R-:W2:Y:S02]  /*1170*/  USETMAXREG.TRY_ALLOC.CTAPOOL UP0, 0xe8 ;  /* 0x000000e8000079c8 */ /* 0x000ea40008000600 */
[----:B--2---:R-:W-:-:S13]  /*1180*/  PLOP3.LUT P0, PT, PT, PT, UP0, 0x80, 0x0 ;  /* 0x000000000000781c */ /* 0x004fda0003f0f008 */
[----:B------:R-:W-:Y:S05]  /*1190*/  @!P0 BRA `(.L_x_9) ;  /* 0xfffffffc00f08947 */ /* 0x000fea000383ffff */
[----:B------:R-:W-:Y:S01]  /*11a0*/  ULDC.64 UR4, c[0x0][0x598] ;  /* 0x0001660000047ab9 */ /* 0x000fe20000000a00 */
[----:B------:R-:W-:Y:S01]  /*11b0*/  ULDC.64 UR20, c[0x0][0x208] ;  /* 0x0000820000147ab9 */ /* 0x000fe20000000a00 */
[----:B------:R-:W-:-:S04]  /*11c0*/  ISETP.NE.U32.AND P0, PT, RZ, UR4, PT ;  /* 0x00000004ff007c0c */ /* 0x000fc8000bf05070 */
[----:B------:R-:W-:-:S13]  /*11d0*/  ISETP.NE.AND.EX P0, PT, RZ, UR5, PT, P0 ;  /* 0x00000005ff007c0c */ /* 0x000fda000bf05300 */
[----:B------:R-:W-:Y:S05]  /*11e0*/  @!P0 BRA `(.L_x_12) ;  /* 0x0000000000208947 */ /* 0x000fea0003800000 */
[----:B-1----:R-:W1:Y:S02]  /*11f0*/  LDC.64 R2, c[0x0][0x598] ;  /* 0x00016600ff027b82 */ /* 0x002e640000000a00 */
[----:B-1----:R-:W2:Y:S02]  /*1200*/  LDG.E.64 R2, desc[UR20][R2.64] ;  /* 0x0000001402027981 */ /* 0x002ea4000c1e1b00 */
[----:B--2---:R-:W-:-:S04]  /*1210*/  ISETP.NE.U32.AND P0, PT, R2, RZ, PT ;  /* 0x000000ff0200720c */ /* 0x004fc80003f05070 */
[----:B------:R-:W-:-:S13]  /*1220*/  ISETP.NE.AND.EX P0, PT, R3, RZ, PT, P0 ;  /* 0x000000ff0300720c */ /* 0x000fda0003f05300 */
[----:B------:R-:W-:Y:S05]  /*1230*/  @!P0 BRA `(.L_x_12) ;  /* 0x00000000000c8947 */ /* 0x000fea0003800000 */
[----:B------:R-:W2:Y:S02]  /*1240*/  LD.E R2, desc[UR20][R2.64] ;  /* 0x0000001402027980 */ /* 0x000ea4000c101900 */
[----:B--2---:R-:W-:Y:S01]  /*1250*/  R2UR UR22, R2 ;  /* 0x00000000021672ca */ /* 0x004fe200000e0000 */
[----:B------:R-:W-:-:S14]  /*1260*/  BRA `(.L_x_13) ;  /* 0x0000000000247947 */ /* 0x000fdc0003800000 */
.L_x_12:
[----:B------:R-:W-:Y:S02]  /*1270*/  ULDC.64 UR4, c[0x0][0x588] ;  /* 0x0001620000047ab9 */ /* 0x000fe40000000a00 */
[----:B------:R-:W-:-:S04]  /*1280*/  ISETP.NE.U32.AND P0, PT, RZ, UR4, PT ;  /* 0x00000004ff007c0c */ /* 0x000fc8000bf05070 */
[----:B------:R-:W-:-:S13]  /*1290*/  ISETP.NE.AND.EX P0, PT, RZ, UR5, PT, P0 ;  /* 0x00000005ff007c0c */ /* 0x000fda000bf05300 */
[----:B------:R-:W-:Y:S05]  /*12a0*/  @!P0 BRA `(.L_x_14) ;  /* 0x0000000000108947 */ /* 0x000fea0003800000 */
[----:B-1----:R-:W1:Y:S02]  /*12b0*/  LDC.64 R2, c[0x0][0x588] ;  /* 0x00016200ff027b82 */ /* 0x002e640000000a00 */
[----:B-1----:R-:W2:Y:S02]  /*12c0*/  LDG.E R2, desc[UR20][R2.64] ;  /* 0x0000001402027981 */ /* 0x002ea4000c1e1900 */
[----:B--2---:R-:W-:Y:S01]  /*12d0*/  R2UR UR22, R2 ;  /* 0x00000000021672ca */ /* 0x004fe200000e0000 */
[----:B------:R-:W-:-:S14]  /*12e0*/  BRA `(.L_x_13) ;  /* 0x0000000000047947 */ /* 0x000fdc0003800000 */
.L_x_14:
[----:B------:R-:W-:-:S05]  /*12f0*/  ULDC UR22, c[0x0][0x580] ;  /* 0x0001600000167ab9 */ /* 0x000fca0000000800 */
.L_x_13:
[----:B------:R-:W-:Y:S02]  /*1300*/  ULDC.64 UR4, c[0x0][0x5a0] ;  /* 0x0001680000047ab9 */ /* 0x000fe40000000a00 */
        /* <DEDUP_REMOVED lines=11> */
.L_x_15:
        /* <DEDUP_REMOVED lines=8> */
.L_x_17:
[----:B------:R-:W-:-:S05]  /*1440*/  ULDC UR23, c[0x0][0x584] ;  /* 0x0001610000177ab9 */ /* 0x000fca0000000800 */
.L_x_16:
[----:B------:R-:W-:-:S13]  /*1450*/  LOP3.LUT P0, RZ, R0, 0xff, RZ, 0xc0, !PT ;  /* 0x000000ff00ff7812 */ /* 0x000fda000780c0ff */
[----:B------:R-:W-:Y:S05]  /*1460*/  @!P0 EXIT ;  /* 0x000000000000894d */ /* 0x000fea0003800000 */
[----:B------:R-:W-:Y:S01]  /*1470*/  ULDC UR4, c[0x0][0x28c] ;  /* 0x0000a30000047ab9 */ /* 0x000fe20000000800 */
[----:B------:R-:W-:Y:S02]  /*1480*/  ULOP3.LUT UR24, UR13, 0x1, URZ, 0xfc, !UPT ;  /* 0x000000010d187892 */ /* 0x000fe4000f8efc3f */
[----:B------:R-:W-:-:S04]  /*1490*/  UIADD3 UR4, UR4, 0x1f, URZ ;  /* 0x0000001f04047890 */ /* 0x000fc8000fffe03f */
[----:B------:R-:W-:-:S04]  /*14a0*/  USHF.R.S32.HI UR5, URZ, 0x1f, UR4 ;  /* 0x0000001f3f057899 */ /* 0x000fc80008011404 */
[----:B------:R-:W-:-:S03]  /*14b0*/  ULEA.HI UR5, UR5, UR4, URZ, 0x5 ;  /* 0x0000000405057291 */ /* 0x000fc6000f8f283f */
[----:B------:R-:W-:Y:S01]  /*14c0*/  UMOV UR4, URZ ;  /* 0x0000003f00047c82 */ /* 0x000fe20008000000 */
[----:B------:R-:W-:-:S03]  /*14d0*/  USHF.R.S32.HI UR9, URZ, 0x5, UR5 ;  /* 0x000000053f097899 */ /* 0x000fc60008011405 */
[----:B------:R-:W-:-:S09]  /*14e0*/  UMOV UR5, URZ ;  /* 0x0000003f00057c82 */ /* 0x000fd20008000000 */
.L_x_428:
[----:B------:R-:W-:Y:S01]  /*14f0*/  STL [R1+0x274], RZ ;  /* 0x000274ff01007387 */ /* 0x000fe20000100800 */
[----:B--2---:R-:W2:Y:S01]  /*1500*/  S2UR UR16, SR_CgaCtaId ;  /* 0x00000000001079c3 */ /* 0x004ea20000008800 */
[----:B------:R-:W-:Y:S01]  /*1510*/  UMOV UR15, 0x400 ;  /* 0x00000400000f7882 */ /* 0x000fe20000000000 */
[----:B------:R-:W-:Y:S01]  /*1520*/  UMOV UR6, URZ ;  /* 0x0000003f00067c82 */ /* 0x000fe20008000000 */
[----:B------:R-:W-:Y:S01]  /*1530*/  STL [R1+0x270], RZ ;  /* 0x000270ff01007387 */ /* 0x000fe20000100800 */
[----:B------:R-:W-:Y:S01]  /*1540*/  UMOV UR7, URZ ;  /* 0x0000003f00077c82 */ /* 0x000fe20008000000 */
[----:B------:R-:W-:Y:S01]  /*1550*/  UMOV UR8, URZ ;  /* 0x0000003f00087c82 */ /* 0x000fe20008000000 */
[----:B-1----:R-:W-:Y:S01]  /*1560*/  CS2R R4, SRZ ;  /* 0x0000000000047805 */ /* 0x002fe2000001ff00 */
[----:B------:R-:W-:Y:S01]  /*1570*/  STL [R1+0x26c], RZ ;  /* 0x00026cff01007387 */ /* 0x000fe20000100800 */
[----:B0-----:R-:W1:Y:S01]  /*1580*/  LDC R2, c[0x0][0x28c] ;  /* 0x0000a300ff027b82 */ /* 0x001e620000000800 */
[----:B------:R-:W-:-:S02]  /*1590*/  CS2R R6, SRZ ;  /* 0x0000000000067805 */ /* 0x000fc4000001ff00 */
[----:B0-----:R-:W-:Y:S01]  /*15a0*/  CS2R R8, SRZ ;  /* 0x0000000000087805 */ /* 0x001fe2000001ff00 */
[----:B------:R-:W-:Y:S01]  /*15b0*/  STL [R1+0x268], RZ ;  /* 0x000268ff01007387 */ /* 0x000fe20000100800 */
[----:B------:R-:W-:Y:S02]  /*15c0*/  CS2R R10, SRZ ;  /* 0x00000000000a7805 */ /* 0x000fe4000001ff00 */
[----:B------:R-:W-:Y:S02]  /*15d0*/  CS2R R12, SRZ ;  /* 0x00000000000c7805 */ /* 0x000fe4000001ff00 */
[----:B------:R-:W-:Y:S01]  /*15e0*/  CS2R R14, SRZ ;  /* 0x00000000000e7805 */ /* 0x000fe2000001ff00 */
[----:B------:R-:W-:Y:S01]  /*15f0*/  STL [R1+0x264], RZ ;  /* 0x000264ff01007387 */ /* 0x000fe20000100800 */
[----:B------:R-:W-:Y:S02]  /*1600*/  CS2R R16, SRZ ;  /* 0x0000000000107805 */ /* 0x000fe4000001ff00 */
[----:B------:R-:W-:-:S02]  /*1610*/  CS2R R18, SRZ ;  /* 0x0000000000127805 */ /* 0x000fc4000001ff00 */
[----:B------:R-:W-:Y:S01]  /*1620*/  CS2R R20, SRZ ;  /* 0x0000000000147805 */ /* 0x000fe2000001ff00 */
        /* <DEDUP_REMOVED lines=9> */
[----:B------:R-:W-:Y:S01]  /*16c0*/  IMAD.MOV.U32 R226, RZ, RZ, RZ ;  /* 0x000000ffffe27224 */ /* 0x000fe200078e00ff */
[----:B------:R-:W-:Y:S01]  /*16d0*/  CS2R R120, SRZ ;  /* 0x0000000000787805 */ /* 0x000fe2000001ff00 */
[----:B------:R-:W-:Y:S01]  /*16e0*/  IMAD.U32 R227, RZ, RZ, UR4 ;  /* 0x00000004ffe37e24 */ /* 0x000fe2000f8e00ff */
[----:B------:R-:W-:Y:S01]  /*16f0*/  STL [R1+0x254], RZ ;  /* 0x000254ff01007387 */ /* 0x000fe20000100800 */
[----:B-1----:R-:W-:Y:S02]  /*1700*/  ISETP.GE.AND P0, PT, R2, 0x1, PT ;  /* 0x000000010200780c */ /* 0x002fe40003f06270 */
[----:B------:R-:W-:Y:S02]  /*1710*/  CS2R R2, SRZ ;  /* 0x0000000000027805 */ /* 0x000fe4000001ff00 */
[----:B------:R-:W-:Y:S01]  /*1720*/  CS2R R122, SRZ ;  /* 0x00000000007a7805 */ /* 0x000fe2000001ff00 */
[----:B------:R-:W-:Y:S01]  /*1730*/  STL [R1+0x250], RZ ;  /* 0x000250ff01007387 */ /* 0x000fe20000100800 */
[----:B------:R-:W-:-:S02]  /*1740*/  CS2R R124, SRZ ;  /* 0x00000000007c7805 */ /* 0x000fc4000001ff00 */
[----:B------:R-:W-:Y:S02]  /*1750*/  CS2R R126, SRZ ;  /* 0x00000000007e7805 */ /* 0x000fe4000001ff00 */
[----:B------:R-:W-:Y:S01]  /*1760*/  CS2R R128, SRZ ;  /* 0x0000000000807805 */ /* 0x000fe2000001ff00 */
[----:B------:R-:W-:Y:S01]  /*1770*/  STL [R1+0x24c], RZ ;  /* 0x00024cff01007387 */ /* 0x000fe20000100800 */
[----:B------:R-:W-:Y:S02]  /*1780*/  CS2R R130, SRZ ;  /* 0x0000000000827805 */ /* 0x000fe4000001ff00 */
        /* <DEDUP_REMOVED lines=119> */
[----:B------:R-:W-:-:S03]  /*1f00*/  CS2R R118, SRZ ;  /* 0x0000000000767805 */ /* 0x000fc6000001ff00 */
[----:B------:R-:W-:Y:S04]  /*1f10*/  STL [R1+0x1d0], RZ ;  /* 0x0001d0ff01007387 */ /* 0x000fe80000100800 */
        /* <DEDUP_REMOVED lines=28> */
[----:B------:R-:W-:Y:S01]  /*20e0*/  STL [R1+0x15c], RZ ;  /* 0x00015cff01007387 */ /* 0x000fe20000100800 */
[----:B------:R-:W0:Y:S03]  /*20f0*/  S2R R0, SR_TID.X ;  /* 0x0000000000007919 */ /* 0x000e260000002100 */
        /* <DEDUP_REMOVED lines=8> */
[----:B0-----:R-:W-:-:S03]  /*2180*/  LOP3.LUT R0, R0, 0x80, RZ, 0xc0, !PT ;  /* 0x0000008000007812 */ /* 0x001fc600078ec0ff */
[----:B------:R-:W-:Y:S01]  /*2190*/  STL [R1+0x138], RZ ;  /* 0x000138ff01007387 */ /* 0x000fe20000100800 */
[----:B------:R-:W-:-:S03]  /*21a0*/  SHF.R.U32.HI R0, RZ, 0x7, R0 ;  /* 0x00000007ff007819 */ /* 0x000fc60000011600 */
        /* <DEDUP_REMOVED lines=33> */
[----:B------:R-:W0:Y:S04]  /*23c0*/  SHFL.IDX PT, R0, R0, RZ, 0x1f ;  /* 0x00001fff00007589 */ /* 0x000e2800000e0000 */
[----:B------:R1:W-:Y:S04]  /*23d0*/  STL [R1+0xb0], RZ ;  /* 0x0000b0ff01007387 */ /* 0x0003e80000100800 */
[----:B------:R1:W-:Y:S04]  /*23e0*/  STL [R1+0xac], RZ ;  /* 0x0000acff01007387 */ /* 0x0003e80000100800 */
[----:B------:R1:W-:Y:S04]  /*23f0*/  STL [R1+0xa8], RZ ;  /* 0x0000a8ff01007387 */ /* 0x0003e80000100800 */
[----:B------:R1:W-:Y:S04]  /*2400*/  STL [R1+0xa4], RZ ;  /* 0x0000a4ff01007387 */ /* 0x0003e80000100800 */
[----:B------:R1:W-:Y:S04]  /*2410*/  STL [R1+0xa0], RZ ;  /* 0x0000a0ff01007387 */ /* 0x0003e80000100800 */
[----:B------:R1:W-:Y:S01]  /*2420*/  STL [R1+0x9c], RZ ;  /* 0x00009cff01007387 */ /* 0x0003e20000100800 */
[----:B0-----:R-:W-:Y:S01]  /*2430*/  R2UR UR12, R0 ;  /* 0x00000000000c72ca */ /* 0x001fe200000e0000 */
[----:B------:R-:W-:-:S02]  /*2440*/  IMAD.MOV.U32 R0, RZ, RZ, RZ ;  /* 0x000000ffff007224 */ /* 0x000fc400078e00ff */
[----:B------:R1:W-:Y:S04]  /*2450*/  STL [R1+0x98], RZ ;  /* 0x000098ff01007387 */ /* 0x0003e80000100800 */
[----:B------:R1:W-:Y:S04]  /*2460*/  STL [R1+0x94], RZ ;  /* 0x000094ff01007387 */ /* 0x0003e80000100800 */
[----:B------:R1:W-:Y:S02]  /*2470*/  STL [R1+0x90], RZ ;  /* 0x000090ff01007387 */ /* 0x0003e40000100800 */
[----:B------:R-:W-:-:S02]  /*2480*/  ULEA.HI UR11, UR12, UR12, URZ, 0x1 ;  /* 0x0000000c0c0b7291 */ /* 0x000fc4000f8f083f */
[----:B------:R1:W-:Y:S02]  /*2490*/  STL [R1+0x8c], RZ ;  /* 0x00008cff01007387 */ /* 0x0003e40000100800 */
[----:B------:R-:W-:Y:S02]  /*24a0*/  ULOP3.LUT UR14, UR11, 0x1ffffe, URZ, 0xc0, !UPT ;  /* 0x001ffffe0b0e7892 */ /* 0x000fe4000f8ec03f */
[----:B------:R1:W-:Y:S01]  /*24b0*/  STL [R1+0x88], RZ ;  /* 0x000088ff01007387 */ /* 0x0003e20000100800 */
[----:B--2---:R-:W-:Y:S02]  /*24c0*/  ULEA UR11, UR16, UR15, 0x18 ;  /* 0x0000000f100b7291 */ /* 0x004fe4000f8ec03f */
[----:B------:R-:W-:Y:S01]  /*24d0*/  UIADD3 UR14, UR12, -UR14, URZ ;  /* 0x8000000e0c0e7290 */ /* 0x000fe2000fffe03f */
[----:B------:R1:W-:Y:S03]  /*24e0*/  STL [R1+0x84], RZ ;  /* 0x000084ff01007387 */ /* 0x0003e60000100800 */
[----:B------:R-:W-:Y:S01]  /*24f0*/  ULEA UR14, UR14, UR11, 0xb ;  /* 0x0000000b0e0e7291 */ /* 0x000fe2000f8e583f */
[----:B------:R1:W-:Y:S03]  /*2500*/  STL [R1+0x80], RZ ;  /* 0x000080ff01007387 */ /* 0x0003e60000100800 */
[----:B------:R-:W-:Y:S01]  /*2510*/  UIADD3 UR14, UR14, 0x200, URZ ;  /* 0x000002000e0e7890 */ /* 0x000fe2000fffe03f */
[----:B------:R1:W-:Y:S03]  /*2520*/  STL [R1+0x7c], RZ ;  /* 0x00007cff01007387 */ /* 0x0003e60000100800 */
[----:B------:R-:W-:Y:S01]  /*2530*/  USHF.R.U32.HI UR12, URZ, 0x4, UR14 ;  /* 0x000000043f0c7899 */ /* 0x000fe2000801160e */
[----:B------:R1:W-:Y:S02]  /*2540*/  STL [R1+0x78], RZ ;  /* 0x000078ff01007387 */ /* 0x0003e40000100800 */
[----:B------:R-:W-:Y:S01]  /*2550*/  UMOV UR14, UR5 ;  /* 0x00000005000e7c82 */ /* 0x000fe20008000000 */
[----:B------:R-:W-:Y:S01]  /*2560*/  ULOP3.LUT UR12, UR12, 0x3fff, URZ, 0xc0, !UPT ;  /* 0x00003fff0c0c7892 */ /* 0x000fe2000f8ec03f */
[----:B------:R1:W-:Y:S04]  /*2570*/  STL [R1+0x74], RZ ;  /* 0x000074ff01007387 */ /* 0x0003e80000100800 */
        /* <DEDUP_REMOVED lines=28> */
[----:B------:R1:W-:Y:S01]  /*2740*/  STL [R1], RZ ;  /* 0x000000ff01007387 */ /* 0x0003e20000100800 */
[----:B------:R-:W-:Y:S05]  /*2750*/  @!P0 BRA `(.L_x_18) ;  /* 0x0000002000e08947 */ /* 0x000fea0003800000 */
[----:B------:R-:W-:-:S06]  /*2760*/  UISETP.NE.AND UP0, UPT, UR24, 0x3, UPT ;  /* 0x000000031800788c */ /* 0x000fcc000bf05270 */
[----:B------:R-:W-:-:S13]  /*2770*/  PLOP3.LUT P1, PT, PT, PT, UP0, 0x80, 0x0 ;  /* 0x000000000000781c */ /* 0x000fda0003f2f008 */
[----:B------:R-:W-:Y:S05]  /*2780*/  @!P1 BRA `(.L_x_19) ;  /* 0x0000000000049947 */ /* 0x000fea0003800000 */
[----:B------:R-:W-:Y:S01]  /*2790*/  BPT.TRAP 0x1 ;  /* 0x000000040000795c */ /* 0x000fe20000300000 */
.L_x_19:
[----:B------:R-:W-:Y:S01]  /*27a0*/  ULEA UR7, UR5, UR11, 0x3 ;  /* 0x0000000b05077291 */ /* 0x000fe2000f8e183f */
[----:B------:R-:W-:-:S05]  /*27b0*/  IMAD.U32 R0, RZ, RZ, UR4 ;  /* 0x00000004ff007e24 */ /* 0x000fca000f8e00ff */
[----:B------:R-:W-:-:S04]  /*27c0*/  SHF.L.U32 R0, R0, 0x1f, RZ ;  /* 0x0000001f00007819 */ /* 0x000fc800000006ff */
[----:B------:R0:W2:Y:S01]  /*27d0*/  SYNCS.PHASECHK.TRANS64.TRYWAIT P0, [UR7], R0 ;  /* 0x00000000ff0075a7 */ /* 0x0000a20008000147 */
[----:B------:R-:W-:Y:S05]  /*27e0*/  @!P1 BRA `(.L_x_20) ;  /* 0x0000000000049947 */ /* 0x000fea0003800000 */
[----:B------:R-:W-:Y:S01]  /*27f0*/  BPT.TRAP 0x1 ;  /* 0x000000040000795c */ /* 0x000fe20000300000 */
.L_x_20:
[----:B------:R3:W-:Y:S01]  /*2800*/  STL [R1+0x274], RZ ;  /* 0x000274ff01007387 */ /* 0x0007e20000100800 */
[----:B------:R-:W-:Y:S01]  /*2810*/  UMOV UR6, 0x1 ;  /* 0x0000000100067882 */ /* 0x000fe20000000000 */
[----:B--2---:R-:W-:Y:S05]  /*2820*/  @P0 BRA `(.L_x_21) ;  /* 0x0000000000080947 */ /* 0x004fea0003800000 */
[----:B------:R-:W2:Y:S02]  /*2830*/  SYNCS.PHASECHK.TRANS64.TRYWAIT P0, [UR7], R0 ;  /* 0x00000000ff0075a7 */ /* 0x000ea40008000147 */
[----:B--2---:R-:W-:Y:S05]  /*2840*/  @!P0 BRA `(.L_x_22) ;  /* 0x0000017800dc8947 */ /* 0x004fea0003800000 */
.L_x_21:
[----:B------:R4:W-:Y:S01]  /*2850*/  STL [R1+0x270], RZ ;  /* 0x000270ff01007387 */ /* 0x0009e20000100800 */
[----:B------:R-:W-:Y:S01]  /*2860*/  UIADD3 UR7, UR11, 0x1b200, URZ ;  /* 0x0001b2000b077890 */ /* 0x000fe2000fffe03f */
[----:B------:R-:W-:Y:S01]  /*2870*/  WARPGROUP.ARRIVE ;  /* 0x00000000000079c5 */ /* 0x000fe20000000000 */
[----:B------:R-:W-:Y:S01]  /*2880*/  ULOP3.LUT UR16, UR12, 0x10000, URZ, 0xfc, !UPT ;  /* 0x000100000c107892 */ /* 0x000fe2000f8efc3f */
[----:B------:R4:W-:Y:S01]  /*2890*/  STL [R1+0x26c], RZ ;  /* 0x00026cff01007387 */ /* 0x0009e20000100800 */
[----:B------:R-:W-:Y:S01]  /*28a0*/  USHF.R.U32.HI UR7, URZ, 0x4, UR7 ;  /* 0x000000043f077899 */ /* 0x000fe20008011607 */
[----:B0-2---:R-:W-:Y:S01]  /*28b0*/  IMAD.MOV.U32 R0, RZ, RZ, RZ ;  /* 0x000000ffff007224 */ /* 0x005fe200078e00ff */
[----:B------:R-:W-:Y:S01]  /*28c0*/  UIMAD UR16, UR5, 0x180, UR16 ;  /* 0x00000180051078a4 */ /* 0x000fe2000f8e0210 */
[----:B------:R4:W-:Y:S01]  /*28d0*/  STL [R1+0x268], RZ ;  /* 0x000268ff01007387 */ /* 0x0009e20000100800 */
[----:B------:R-:W-:Y:S01]  /*28e0*/  ULOP3.LUT UR7, UR7, 0x3fff, URZ, 0xc0, !UPT ;  /* 0x00003fff07077892 */ /* 0x000fe2000f8ec03f */
[----:B------:R-:W-:Y:S01]  /*28f0*/  CS2R R2, SRZ ;  /* 0x0000000000027805 */ /* 0x000fe2000001ff00 */
[----:B------:R-:W-:Y:S01]  /*2900*/  UMOV UR17, 0xc0000010 ;  /* 0xc000001000117882 */ /* 0x000fe20000000000 */
[----:B------:R4:W-:Y:S01]  /*2910*/  STL [R1+0x264], RZ ;  /* 0x000264ff01007387 */ /* 0x0009e20000100800 */
[----:B------:R-:W-:Y:S01]  /*2920*/  ULOP3.LUT UR7, UR7, 0x10000, URZ, 0xfc, !UPT ;  /* 0x0001000007077892 */ /* 0x000fe2000f8efc3f */
[----:B------:R-:W-:Y:S01]  /*2930*/  CS2R R4, SRZ ;  /* 0x0000000000047805 */ /* 0x000fe2000001ff00 */
[----:B------:R-:W-:Y:S01]  /*2940*/  UMOV UR19, 0xc0000010 ;  /* 0xc000001000137882 */ /* 0x000fe20000000000 */
[----:B------:R4:W-:Y:S01]  /*2950*/  STL [R1+0x260], RZ ;  /* 0x000260ff01007387 */ /* 0x0009e20000100800 */
[----:B------:R-:W-:Y:S01]  /*2960*/  UIMAD UR18, UR5, 0x180, UR7 ;  /* 0x00000180051278a4 */ /* 0x000fe2000f8e0207 */
[----:B------:R-:W-:-:S02]  /*2970*/  CS2R R6, SRZ ;  /* 0x0000000000067805 */ /* 0x000fc4000001ff00 */
[----:B------:R-:W-:Y:S01]  /*2980*/  CS2R R8, SRZ ;  /* 0x0000000000087805 */ /* 0x000fe2000001ff00 */
[----:B------:R4:W-:Y:S01]  /*2990*/  STL [R1+0x25c], RZ ;  /* 0x00025cff01007387 */ /* 0x0009e20000100800 */
[----:B------:R-:W-:Y:S01]  /*29a0*/  ULDC UR7, c[0x0][0x50c] ;  /* 0x0001430000077ab9 */ /* 0x000fe20000000800 */
[----:B------:R-:W-:Y:S01]  /*29b0*/  CS2R R10, SRZ ;  /* 0x00000000000a7805 */ /* 0x000fe2000001ff00 */
[----:B------:R-:W-:Y:S01]  /*29c0*/  UISETP.NE.AND UP0, UPT, UR7, 0x1, UPT ;  /* 0x000000010700788c */ /* 0x000fe2000bf05270 */
[----:B------:R4:W-:Y:S01]  /*29d0*/  STL [R1+0x258], RZ ;  /* 0x000258ff01007387 */ /* 0x0009e20000100800 */
[----:B------:R-:W-:Y:S01]  /*29e0*/  CS2R R12, SRZ ;  /* 0x00000000000c7805 */ /* 0x000fe2000001ff00 */
[----:B------:R-:W-:Y:S01]  /*29f0*/  QGMMA.64x192x32.F32.E4M3.E4M3 R120, gdesc[UR16], RZ, !UPT ;  /* 0x02e00000107879f3 */ /* 0x000fe2000c7008ff */
[----:B------:R-:W-:Y:S01]  /*2a00*/  USEL UR7, URZ, 0x1, UP0 ;  /* 0x000000013f077887 */ /* 0x000fe20008000000 */
[----:B------:R4:W-:Y:S01]  /*2a10*/  STL [R1+0x254], RZ ;  /* 0x000254ff01007387 */ /* 0x0009e20000100800 */
[----:B------:R-:W-:Y:S01]  /*2a20*/  UIADD3 UR16, UR16, 0x100, URZ ;  /* 0x0000010010107890 */ /* 0x000fe2000fffe03f */
[----:B------:R-:W-:Y:S01]  /*2a30*/  CS2R R14, SRZ ;  /* 0x00000000000e7805 */ /* 0x000fe2000001ff00 */
[----:B------:R-:W-:Y:S01]  /*2a40*/  UMOV UR17, 0xc0000010 ;  /* 0xc000001000117882 */ /* 0x000fe20000000000 */
[----:B------:R4:W-:Y:S01]  /*2a50*/  STL [R1+0x250], RZ ;  /* 0x000250ff01007387 */ /* 0x0009e20000100800 */
[----:B------:R-:W-:-:S02]  /*2a60*/  ISETP.NE.AND P0, PT, RZ, UR7, PT ;  /* 0x00000007ff007c0c */ /* 0x000fc4000bf05270 */
[----:B------:R-:W-:Y:S02]  /*2a70*/  CS2R R16, SRZ ;  /* 0x0000000000107805 */ /* 0x000fe4000001ff00 */
[----:B------:R-:W-:Y:S01]  /*2a80*/  CS2R R18, SRZ ;  /* 0x0000000000127805 */ /* 0x000fe2000001ff00 */
[----:B------:R4:W-:Y:S01]  /*2a90*/  STL [R1+0x24c], RZ ;  /* 0x00024cff01007387 */ /* 0x0009e20000100800 */
[----:B------:R-:W-:Y:S02]  /*2aa0*/  CS2R R20, SRZ ;  /* 0x0000000000147805 */ /* 0x000fe4000001ff00 */
[----:B------:R-:W-:Y:S02]  /*2ab0*/  CS2R R22, SRZ ;  /* 0x0000000000167805 */ /* 0x000fe4000001ff00 */
[----:B------:R-:W-:Y:S01]  /*2ac0*/  CS2R R216, SRZ ;  /* 0x0000000000d87805 */ /* 0x000fe2000001ff00 */
[----:B------:R4:W-:Y:S01]  /*2ad0*/  STL [R1+0x248], RZ ;  /* 0x000248ff01007387 */ /* 0x0009e20000100800 */
[----:B------:R-:W-:-:S02]  /*2ae0*/  CS2R R218, SRZ ;  /* 0x0000000000da7805 */ /* 0x000fc4000001ff00 */
[----:B------:R-:W-:Y:S02]  /*2af0*/  CS2R R220, SRZ ;  /* 0x0000000000dc7805 */ /* 0x000fe4000001ff00 */
[----:B------:R-:W-:Y:S01]  /*2b00*/  CS2R R222, SRZ ;  /* 0x0000000000de7805 */ /* 0x000fe2000001ff00 */
[----:B------:R4:W-:Y:S01]  /*2b10*/  STL [R1+0x244], RZ ;  /* 0x000244ff01007387 */ /* 0x0009e20000100800 */
[----:B------:R-:W-:Y:S01]  /*2b20*/  CS2R R224, SRZ ;  /* 0x0000000000e07805 */ /* 0x000fe2000001ff00 */
[----:B------:R-:W-:Y:S01]  /*2b30*/  QGMMA.64x192x32.F32.E4M3.E4M3 R24, gdesc[UR16], RZ, !UPT, gsb0 ;  /* 0x02e00000101879f3 */ /* 0x000fe2000c0008ff */
[----:B------:R-:W-:Y:S01]  /*2b40*/  IMAD.MOV.U32 R226, RZ, RZ, RZ ;  /* 0x000000ffffe27224 */ /* 0x000fe200078e00ff */
        /* <DEDUP_REMOVED lines=146> */
[----:B------:R-:W-:Y:S02]  /*3470*/  WARPGROUP.DEPBAR.LE gsb0, 0x0 ;  /* 0x00008000000079c5 */ /* 0x000fe40000010000 */
[----:B------:R-:W-:-:S01]  /*3480*/  FADD R227, RZ, R154 ;  /* 0x0000009affe37221 */ /* 0x000fc20000000000 */
[----:B------:R-:W-:Y:S01]  /*3490*/  FADD R226, RZ, R120 ;  /* 0x00000078ffe27221 */ /* 0x000fe20000000000 */
[----:B------:R-:W-:-:S01]  /*34a0*/  FADD R225, RZ, R121 ;  /* 0x00000079ffe17221 */ /* 0x000fc20000000000 */
[----:B------:R-:W-:Y:S01]  /*34b0*/  FADD R224, RZ, R122 ;  /* 0x0000007affe07221 */ /* 0x000fe20000000000 */
[----:B------:R-:W-:-:S01]  /*34c0*/  FADD R223, RZ, R123 ;  /* 0x0000007bffdf7221 */ /* 0x000fc20000000000 */
[----:B------:R0:W-:Y:S01]  /*34d0*/  STL [R1], R227 ;  /* 0x000000e301007387 */ /* 0x0001e20000100800 */
[----:B------:R-:W-:-:S01]  /*34e0*/  FADD R222, RZ, R124 ;  /* 0x0000007cffde7221 */ /* 0x000fc20000000000 */
[----:B------:R-:W-:Y:S01]  /*34f0*/  FADD R221, RZ, R125 ;  /* 0x0000007dffdd7221 */ /* 0x000fe20000000000 */
[----:B------:R-:W-:-:S01]  /*3500*/  FADD R220, RZ, R126 ;  /* 0x0000007effdc7221 */ /* 0x000fc20000000000 */
[----:B------:R-:W-:Y:S01]  /*3510*/  FADD R219, RZ, R127 ;  /* 0x0000007fffdb7221 */ /* 0x000fe20000000000 */
[----:B------:R-:W-:-:S01]  /*3520*/  FADD R218, RZ, R128 ;  /* 0x00000080ffda7221 */ /* 0x000fc20000000000 */
[----:B------:R-:W-:Y:S01]  /*3530*/  FADD R217, RZ, R129 ;  /* 0x00000081ffd97221 */ /* 0x000fe20000000000 */
[----:B------:R-:W-:-:S01]  /*3540*/  FADD R216, RZ, R130 ;  /* 0x00000082ffd87221 */ /* 0x000fc20000000000 */
[----:B------:R-:W-:Y:S01]  /*3550*/  FADD R23, RZ, R131 ;  /* 0x00000083ff177221 */ /* 0x000fe20000000000 */
[----:B------:R-:W-:-:S01]  /*3560*/  FADD R22, RZ, R132 ;  /* 0x00000084ff167221 */ /* 0x000fc20000000000 */
[----:B0-----:R-:W-:Y:S01]  /*3570*/  FADD R227, RZ, R155 ;  /* 0x0000009bffe37221 */ /* 0x001fe20000000000 */
[----:B------:R-:W-:-:S01]  /*3580*/  FADD R21, RZ, R133 ;  /* 0x00000085ff157221 */ /* 0x000fc20000000000 */
[----:B------:R-:W-:Y:S01]  /*3590*/  FADD R20, RZ, R134 ;  /* 0x00000086ff147221 */ /* 0x000fe20000000000 */
[----:B------:R-:W-:-:S01]  /*35a0*/  FADD R19, RZ, R135 ;  /* 0x00000087ff137221 */ /* 0x000fc20000000000 */
[----:B------:R-:W-:Y:S01]  /*35b0*/  FADD R18, RZ, R136 ;  /* 0x00000088ff127221 */ /* 0x000fe20000000000 */
[----:B------:R0:W-:Y:S01]  /*35c0*/  STL [R1+0x4], R227 ;  /* 0x000004e301007387 */ /* 0x0001e20000100800 */
        /* <DEDUP_REMOVED lines=19> */
[----:B------:R-:W-:Y:S01]  /*3700*/  UMOV UR6, URZ ;  /* 0x0000003f00067c82 */ /* 0x000fe20008000000 */
[----:B0-----:R-:W-:-:S05]  /*3710*/  FADD R227, RZ, R157 ;  /* 0x0000009dffe37221 */ /* 0x001fca0000000000 */
[----:B------:R0:W-:Y:S02]  /*3720*/  STL [R1+0xc], R227 ;  /* 0x00000ce301007387 */ /* 0x0001e40000100800 */
        /* <DEDUP_REMOVED lines=308> */
.L_x_23:
[----:B------:R-:W-:-:S04]  /*4a70*/  UIADD3 UR14, UR5, 0x1, URZ ;  /* 0x00000001050e7890 */ /* 0x000fc8000fffe03f */
[----:B------:R-:W-:-:S04]  /*4a80*/  UISETP.NE.AND UP0, UPT, UR14, 0x12, UPT ;  /* 0x000000120e00788c */ /* 0x000fc8000bf05270 */
[----:B------:R-:W-:Y:S02]  /*4a90*/  USEL UR8, URZ, 0x1, UP0 ;  /* 0x000000013f087887 */ /* 0x000fe40008000000 */
[----:B------:R-:W-:Y:S02]  /*4aa0*/  USEL UR14, UR14, URZ, UP0 ;  /* 0x0000003f0e0e7287 */ /* 0x000fe40008000000 */
[----:B------:R-:W-:-:S06]  /*4ab0*/  ULOP3.LUT UR8, UR4, UR8, URZ, 0x3c, !UPT ;  /* 0x0000000804087292 */ /* 0x000fcc000f8e3c3f */
[----:B0-----:R-:W-:Y:S01]  /*4ac0*/  IMAD.U32 R227, RZ, RZ, UR8 ;  /* 0x00000008ffe37e24 */ /* 0x001fe2000f8e00ff */
[----:B------:R-:W-:-:S06]  /*4ad0*/  UMOV UR8, 0x1 ;  /* 0x0000000100087882 */ /* 0x000fcc0000000000 */
.L_x_18:
[----:B------:R-:W-:-:S04]  /*4ae0*/  UISETP.LT.AND UP0, UPT, UR9, 0x1, UPT ;  /* 0x000000010900788c */ /* 0x000fc8000bf01270 */
[----:B------:R-:W-:-:S04]  /*4af0*/  USEL UR15, UR9, 0x1, UP0 ;  /* 0x00000001090f7887 */ /* 0x000fc80008000000 */
[----:B------:R-:W-:-:S04]  /*4b00*/  UIADD3 UR15, UR9, -UR15, URZ ;  /* 0x8000000f090f7290 */ /* 0x000fc8000fffe03f */
[----:B------:R-:W-:-:S06]  /*4b10*/  UISETP.GE.AND UP0, UPT, UR15, 0x1, UPT ;  /* 0x000000010f00788c */ /* 0x000fcc000bf06270 */
[----:B------:R-:W-:-:S13]  /*4b20*/  PLOP3.LUT P0, PT, PT, PT, UP0, 0x80, 0x0 ;  /* 0x000000000000781c */ /* 0x000fda0003f0f008 */
[----:B------:R-:W-:Y:S05]  /*4b30*/  @!P0 BRA `(.L_x_24) ;  /* 0x0000002400a08947 */ /* 0x000fea0003800000 */
[----:B------:R-:W-:Y:S01]  /*4b40*/  IMAD.U32 R228, RZ, RZ, UR15 ;  /* 0x0000000fffe47e24 */ /* 0x000fe2000f8e00ff */
[----:B------:R-:W-:Y:S01]  /*4b50*/  UMOV UR25, UR5 ;  /* 0x0000000500197c82 */ /* 0x000fe20008000000 */
[----:B------:R-:W-:-:S05]  /*4b60*/  ULDC UR26, c[0x0][0x50c] ;  /* 0x00014300001a7ab9 */ /* 0x000fca0000000800 */
.L_x_32:
[----:B------:R-:W-:-:S06]  /*4b70*/  UISETP.NE.AND UP0, UPT, UR24, 0x3, UPT ;  /* 0x000000031800788c */ /* 0x000fcc000bf05270 */
[----:B------:R-:W-:-:S13]  /*4b80*/  PLOP3.LUT P1, PT, PT, PT, UP0, 0x80, 0x0 ;  /* 0x000000000000781c */ /* 0x000fda0003f2f008 */
[----:B-----5:R-:W-:Y:S05]  /*4b90*/  @!P1 BRA `(.L_x_25) ;  /* 0x0000000000049947 */ /* 0x020fea0003800000 */
[----:B------:R-:W-:Y:S01]  /*4ba0*/  BPT.TRAP 0x1 ;  /* 0x000000040000795c */ /* 0x000fe20000300000 */
.L_x_25:
[----:B------:R-:W0:Y:S01]  /*4bb0*/  S2UR UR15, SR_CgaCtaId ;  /* 0x00000000000f79c3 */ /* 0x000e220000008800 */
[----:B------:R-:W-:Y:S01]  /*4bc0*/  UMOV UR11, 0x400 ;  /* 0x00000400000b7882 */ /* 0x000fe20000000000 */
[----:B------:R-:W-:Y:S01]  /*4bd0*/  SHF.L.U32 R229, R227, 0x1f, RZ ;  /* 0x0000001fe3e57819 */ /* 0x000fe200000006ff */
[----:B0-----:R-:W-:-:S04]  /*4be0*/  ULEA UR11, UR15, UR11, 0x18 ;  /* 0x0000000b0f0b7291 */ /* 0x001fc8000f8ec03f */
[----:B------:R-:W-:-:S09]  /*4bf0*/  ULEA UR15, UR14, UR11, 0x3 ;  /* 0x0000000b0e0f7291 */ /* 0x000fd2000f8e183f */
[----:B------:R0:W2:Y:S01]  /*4c00*/  SYNCS.PHASECHK.TRANS64.TRYWAIT P0, [UR15], R229 ;  /* 0x000000e5ff0075a7 */ /* 0x0000a2000800014f */
[----:B------:R-:W-:Y:S05]  /*4c10*/  @!P1 BRA `(.L_x_26) ;  /* 0x0000000000049947 */ /* 0x000fea0003800000 */
[----:B------:R-:W-:Y:S01]  /*4c20*/  BPT.TRAP 0x1 ;  /* 0x000000040000795c */ /* 0x000fe20000300000 */
.L_x_26:
[----:B--2---:R-:W-:Y:S05]  /*4c30*/  @P0 BRA `(.L_x_27) ;  /* 0x0000000000080947 */ /* 0x004fea0003800000 */
[----:B------:R-:W2:Y:S02]  /*4c40*/  SYNCS.PHASECHK.TRANS64.TRYWAIT P0, [UR15], R229 ;  /* 0x000000e5ff0075a7 */ /* 0x000ea4000800014f */
[----:B--2---:R-:W-:Y:S05]  /*4c50*/  @!P0 BRA `(.L_x_28) ;  /* 0x0000015400f08947 */ /* 0x004fea0003800000 */
.L_x_27:
[----:B------:R-:W-:Y:S01]  /*4c60*/  UIADD3 UR15, UR11, 0x1b200, URZ ;  /* 0x0001b2000b0f7890 */ /* 0x000fe2000fffe03f */
[----:B------:R-:W-:Y:S01]  /*4c70*/  WARPGROUP.ARRIVE ;  /* 0x00000000000079c5 */ /* 0x000fe20000000000 */
[----:B------:R-:W-:Y:S02]  /*4c80*/  UISETP.NE.AND UP0, UPT, UR7, URZ, UPT ;  /* 0x0000003f0700728c */ /* 0x000fe4000bf05270 */
[----:B------:R-:W-:Y:S02]  /*4c90*/  USHF.R.U32.HI UR15, URZ, 0x4, UR15 ;  /* 0x000000043f0f7899 */ /* 0x000fe4000801160f */
[----:B------:R-:W-:Y:S02]  /*4ca0*/  USEL UR8, UR8, URZ, !UP0 ;  /* 0x0000003f08087287 */ /* 0x000fe4000c000000 */
[----:B------:R-:W-:Y:S02]  /*4cb0*/  ULOP3.LUT UR15, UR15, 0x3fff, URZ, 0xc0, !UPT ;  /* 0x00003fff0f0f7892 */ /* 0x000fe4000f8ec03f */
[----:B------:R-:W-:-:S02]  /*4cc0*/  ULOP3.LUT UR16, UR12, 0x10000, URZ, 0xfc, !UPT ;  /* 0x000100000c107892 */ /* 0x000fc4000f8efc3f */
[----:B------:R-:W-:Y:S02]  /*4cd0*/  ULOP3.LUT UR15, UR15, 0x10000, URZ, 0xfc, !UPT ;  /* 0x000100000f0f7892 */ /* 0x000fe4000f8efc3f */
[----:B------:R-:W-:Y:S02]  /*4ce0*/  UISETP.NE.U32.AND UP0, UPT, UR8, URZ, UPT ;  /* 0x0000003f0800728c */ /* 0x000fe4000bf05070 */
[----:B------:R-:W-:Y:S02]  /*4cf0*/  UIMAD UR16, UR14, 0x180, UR16 ;  /* 0x000001800e1078a4 */ /* 0x000fe4000f8e0210 */
[----:B------:R-:W-:Y:S01]  /*4d00*/  UIMAD UR18, UR14, 0x180, UR15 ;  /* 0x000001800e1278a4 */ /* 0x000fe2000f8e020f */
[----:B------:R-:W-:Y:S01]  /*4d10*/  UMOV UR17, 0xc0000010 ;  /* 0xc000001000117882 */ /* 0x000fe20000000000 */
[----:B------:R-:W-:Y:S01]  /*4d20*/  UMOV UR19, 0xc0000010 ;  /* 0xc000001000137882 */ /* 0x000fe20000000000 */
[----:B------:R-:W-:-:S06]  /*4d30*/  UIADD3 UR6, UR6, 0x1, URZ ;  /* 0x0000000106067890 */ /* 0x000fcc000fffe03f */
[----:B------:R-:W-:Y:S01]  /*4d40*/  QGMMA.64x192x32.F32.E4M3.E4M3 R120, gdesc[UR16], R120, UP0 ;  /* 0x02e00000107879f3 */ /* 0x000fe2000bf00878 */
[----:B------:R-:W-:Y:S01]  /*4d50*/  UIADD3 UR16, UR16, 0x100, URZ ;  /* 0x0000010010107890 */ /* 0x000fe2000fffe03f */
[----:B------:R-:W-:-:S15]  /*4d60*/  UMOV UR17, 0xc0000010 ;  /* 0xc000001000117882 */ /* 0x000fde0000000000 */
[----:B------:R-:W-:-:S03]  /*4d70*/  NOP ;  /* 0x0000000000007918 */ /* 0x000fc60000000000 */
[----:B------:R-:W-:Y:S01]  /*4d80*/  QGMMA.64x192x32.F32.E4M3.E4M3 R24, gdesc[UR16], R24, UP0, gsb0 ;  /* 0x02e00000101879f3 */ /* 0x000fe2000b800818 */
[----:B------:R-:W-:-:S04]  /*4d90*/  UISETP.NE.AND UP0, UPT, UR6, UR26, UPT ;  /* 0x0000001a0600728c */ /* 0x000fc8000bf05270 */
[----:B------:R-:W-:-:S06]  /*4da0*/  USEL UR7, URZ, 0x1, UP0 ;  /* 0x000000013f077887 */ /* 0x000fcc0008000000 */
[----:B------:R-:W-:Y:S01]  /*4db0*/  ISETP.NE.AND P0, PT, RZ, UR7, PT ;  /* 0x00000007ff007c0c */ /* 0x000fe2000bf05270 */
[----:B------:R-:W-:-:S12]  /*4dc0*/  WARPGROUP.DEPBAR.LE gsb0, 0x1 ;  /* 0x00008000000079c5 */ /* 0x000fd80000010100 */
[----:B------:R-:W-:Y:S05]  /*4dd0*/  @!P0 BRA `(.L_x_29) ;  /* 0x0000002000808947 */ /* 0x000fea0003800000 */
[----:B------:R-:W-:Y:S02]  /*4de0*/  WARPGROUP.DEPBAR.LE gsb0, 0x0 ;  /* 0x00008000000079c5 */ /* 0x000fe40000010000 */
[----:B------:R-:W-:-:S01]  /*4df0*/  FADD R226, R120, R226 ;  /* 0x000000e278e27221 */ /* 0x000fc20000000000 */
[----:B------:R-:W-:Y:S01]  /*4e00*/  FADD R225, R121, R225 ;  /* 0x000000e179e17221 */ /* 0x000fe20000000000 */
[----:B------:R2:W-:Y:S01]  /*4e10*/  STL [R1+0x290], R227 ;  /* 0x000290e301007387 */ /* 0x0005e20000100800 */
[----:B------:R-:W-:-:S01]  /*4e20*/  FADD R224, R122, R224 ;  /* 0x000000e07ae07221 */ /* 0x000fc20000000000 */
[----:B------:R-:W-:Y:S02]  /*4e30*/  FADD R223, R123, R223 ;  /* 0x000000df7bdf7221 */ /* 0x000fe40000000000 */
[----:B--2---:R-:W2:Y:S04]  /*4e40*/  LDL.LU R227, [R1+0x10] ;  /* 0x0000100001e37983 */ /* 0x004ea80000300800 */
[----:B------:R0:W-:Y:S04]  /*4e50*/  STL [R1+0x294], R226 ;  /* 0x000294e201007387 */ /* 0x0001e80000100800 */
[----:B0-----:R-:W3:Y:S04]  /*4e60*/  LDL.LU R226, [R1+0xc] ;  /* 0x00000c0001e27983 */ /* 0x001ee80000300800 */
[----:B------:R0:W-:Y:S04]  /*4e70*/  STL [R1+0x298], R225 ;  /* 0x000298e101007387 */ /* 0x0001e80000100800 */
[----:B0-----:R-:W4:Y:S04]  /*4e80*/  LDL.LU R225, [R1+0x8] ;  /* 0x0000080001e17983 */ /* 0x001f280000300800 */
[----:B------:R0:W-:Y:S04]  /*4e90*/  STL [R1+0x29c], R224 ;  /* 0x00029ce001007387 */ /* 0x0001e80000100800 */
[----:B0-----:R-:W4:Y:S04]  /*4ea0*/  LDL.LU R224, [R1+0x4] ;  /* 0x0000040001e07983 */ /* 0x001f280000300800 */
[----:B------:R0:W-:Y:S04]  /*4eb0*/  STL [R1+0x2a0], R223 ;  /* 0x0002a0df01007387 */ /* 0x0001e80000100800 */
[----:B0-----:R-:W4:Y:S01]  /*4ec0*/  LDL.LU R223, [R1] ;  /* 0x0000000001df7983 */ /* 0x001f220000300800 */
[----:B------:R-:W-:-:S01]  /*4ed0*/  FADD R222, R124, R222 ;  /* 0x000000de7cde7221 */ /* 0x000fc20000000000 */
[----:B------:R-:W-:Y:S01]  /*4ee0*/  FADD R221, R125, R221 ;  /* 0x000000dd7ddd7221 */ /* 0x000fe20000000000 */
[----:B------:R-:W-:-:S01]  /*4ef0*/  FADD R220, R126, R220 ;  /* 0x000000dc7edc7221 */ /* 0x000fc20000000000 */
[----:B------:R-:W-:Y:S01]  /*4f00*/  FADD R219, R127, R219 ;  /* 0x000000db7fdb7221 */ /* 0x000fe20000000000 */
[----:B------:R-:W-:-:S01]  /*4f10*/  FADD R218, R128, R218 ;  /* 0x000000da80da7221 */ /* 0x000fc20000000000 */
[----:B------:R-:W-:Y:S01]  /*4f20*/  STL [R1+0x2a4], R222 ;  /* 0x0002a4de01007387 */ /* 0x000fe20000100800 */
        /* <DEDUP_REMOVED lines=32> */
[----:B-----5:R-:W-:-:S03]  /*5130*/  FADD R0, R153, R0 ;  /* 0x0000000099007221 */ /* 0x020fc60000000000 */
[----:B------:R-:W-:Y:S04]  /*5140*/  STL [R1+0x2c8], R21 ;  /* 0x0002c81501007387 */ /* 0x000fe80000100800 */
[----:B------:R-:W-:Y:S04]  /*5150*/  STL [R1+0x2cc], R20 ;  /* 0x0002cc1401007387 */ /* 0x000fe80000100800 */
[----:B------:R-:W-:Y:S01]  /*5160*/  STL [R1+0x2d0], R19 ;  /* 0x0002d01301007387 */ /* 0x000fe20000100800 */
[----:B--2---:R-:W-:-:S01]  /*5170*/  FADD R227, R158, R227 ;  /* 0x000000e39ee37221 */ /* 0x004fc20000000000 */
[----:B---3--:R-:W-:Y:S01]  /*5180*/  FADD R226, R157, R226 ;  /* 0x000000e29de27221 */ /* 0x008fe20000000000 */
[----:B----4-:R-:W-:-:S01]  /*5190*/  FADD R225, R156, R225 ;  /* 0x000000e19ce17221 */ /* 0x010fc20000000000 */
[----:B------:R-:W-:Y:S01]  /*51a0*/  FADD R224, R155, R224 ;  /* 0x000000e09be07221 */ /* 0x000fe20000000000 */
[----:B------:R-:W-:-:S05]  /*51b0*/  FADD R223, R154, R223 ;  /* 0x000000df9adf7221 */ /* 0x000fca0000000000 */
[----:B------:R-:W-:Y:S04]  /*51c0*/  STL [R1], R223 ;  /* 0x000000df01007387 */ /* 0x000fe80000100800 */
[----:B------:R-:W-:Y:S04]  /*51d0*/  STL [R1+0x4], R224 ;  /* 0x000004e001007387 */ /* 0x000fe80000100800 */
[----:B------:R0:W-:Y:S04]  /*51e0*/  STL [R1+0x10], R227 ;  /* 0x000010e301007387 */ /* 0x0001e80000100800 */
[----:B------:R-:W-:Y:S04]  /*51f0*/  STL [R1+0x8], R225 ;  /* 0x000008e101007387 */ /* 0x000fe80000100800 */
[----:B0-----:R-:W2:Y:S04]  /*5200*/  LDL.LU R227, [R1+0x14] ;  /* 0x0000140001e37983 */ /* 0x001ea80000300800 */
[----:B------:R0:W-:Y:S04]  /*5210*/  STL [R1+0xc], R226 ;  /* 0x00000ce201007387 */ /* 0x0001e80000100800 */
[----:B0-----:R-:W3:Y:S04]  /*5220*/  LDL.LU R226, [R1+0x18] ;  /* 0x0000180001e27983 */ /* 0x001ee80000300800 */
[----:B------:R-:W4:Y:S04]  /*5230*/  LDL.LU R225, [R1+0x1c] ;  /* 0x00001c0001e17983 */ /* 0x000f280000300800 */
        /* <DEDUP_REMOVED lines=13> */
[----:B------:R-:W4:Y:S01]  /*5310*/  LDL.LU R19, [R1+0x54] ;  /* 0x0000540001137983 */ /* 0x000f220000300800 */
[----:B--2---:R-:W-:-:S05]  /*5320*/  FADD R227, R159, R227 ;  /* 0x000000e39fe37221 */ /* 0x004fca0000000000 */
[----:B------:R0:W-:Y:S01]  /*5330*/  STL [R1+0x14], R227 ;  /* 0x000014e301007387 */ /* 0x0001e20000100800 */
[----:B---3--:R-:W-:-:S01]  /*5340*/  FADD R226, R160, R226 ;  /* 0x000000e2a0e27221 */ /* 0x008fc20000000000 */
[----:B----4-:R-:W-:-:S04]  /*5350*/  FADD R225, R161, R225 ;  /* 0x000000e1a1e17221 */ /* 0x010fc80000000000 */
[----:B------:R2:W-:Y:S01]  /*5360*/  STL [R1+0x18], R226 ;  /* 0x000018e201007387 */ /* 0x0005e20000100800 */
[----:B------:R-:W-:-:S03]  /*5370*/  FADD R224, R162, R224 ;  /* 0x000000e0a2e07221 */ /* 0x000fc60000000000 */
        /* <DEDUP_REMOVED lines=24> */
[----:B0-----:R-:W4:Y:S01]  /*5500*/  LDL.LU R227, [R1+0x58] ;  /* 0x0000580001e37983 */ /* 0x001f220000300800 */
[----:B------:R-:W-:-:S03]  /*5510*/  FADD R19, R175, R19 ;  /* 0x00000013af137221 */ /* 0x000fc60000000000 */
[----:B------:R0:W-:Y:S04]  /*5520*/  STL [R1+0x4c], R21 ;  /* 0x00004c1501007387 */ /* 0x0001e80000100800 */
[----:B--2---:R-:W2:Y:S04]  /*5530*/  LDL.LU R226, [R1+0x5c] ;  /* 0x00005c0001e27983 */ /* 0x004ea80000300800 */
[----:B------:R0:W-:Y:S04]  /*5540*/  STL [R1+0x50], R20 ;  /* 0x0000501401007387 */ /* 0x0001e80000100800 */
[----:B---3--:R-:W3:Y:S04]  /*5550*/  LDL.LU R225, [R1+0x60] ;  /* 0x0000600001e17983 */ /* 0x008ee80000300800 */
[----:B------:R0:W-:Y:S04]  /*5560*/  STL [R1+0x54], R19 ;  /* 0x0000541301007387 */ /* 0x0001e80000100800 */
[----:B----4-:R-:W4:Y:S04]  /*5570*/  LDL.LU R224, [R1+0x64] ;  /* 0x0000640001e07983 */ /* 0x010f280000300800 */
[----:B-1----:R-:W4:Y:S04]  /*5580*/  LDL.LU R223, [R1+0x68] ;  /* 0x0000680001df7983 */ /* 0x002f280000300800 */
        /* <DEDUP_REMOVED lines=9> */
[----:B0-----:R-:W4:Y:S04]  /*5620*/  LDL.LU R21, [R1+0x90] ;  /* 0x0000900001157983 */ /* 0x001f280000300800 */
[----:B------:R-:W4:Y:S04]  /*5630*/  LDL.LU R20, [R1+0x94] ;  /* 0x0000940001147983 */ /* 0x000f280000300800 */
[----:B------:R-:W4:Y:S01]  /*5640*/  LDL.LU R19, [R1+0x98] ;  /* 0x0000980001137983 */ /* 0x000f220000300800 */
[----:B------:R-:W-:-:S01]  /*5650*/  FADD R227, R176, R227 ;  /* 0x000000e3b0e37221 */ /* 0x000fc20000000000 */
[----:B--2---:R-:W-:-:S04]  /*5660*/  FADD R226, R177, R226 ;  /* 0x000000e2b1e27221 */ /* 0x004fc80000000000 */
[----:B------:R0:W-:Y:S01]  /*5670*/  STL [R1+0x58], R227 ;  /* 0x000058e301007387 */ /* 0x0001e20000100800 */
[----:B---3--:R-:W-:-:S03]  /*5680*/  FADD R225, R178, R225 ;  /* 0x000000e1b2e17221 */ /* 0x008fc60000000000 */
[----:B------:R1:W-:Y:S01]  /*5690*/  STL [R1+0x5c], R226 ;  /* 0x00005ce201007387 */ /* 0x0003e20000100800 */
[----:B----4-:R-:W-:-:S03]  /*56a0*/  FADD R224, R179, R224 ;  /* 0x000000e0b3e07221 */ /* 0x010fc60000000000 */
        /* <DEDUP_REMOVED lines=27> */
[----:B-1----:R-:W4:Y:S04]  /*5860*/  LDL.LU R226, [R1+0xa0] ;  /* 0x0000a00001e27983 */ /* 0x002f280000300800 */
[----:B------:R1:W-:Y:S04]  /*5870*/  STL [R1+0x94], R20 ;  /* 0x0000941401007387 */ /* 0x0003e80000100800 */
[----:B--2---:R-:W2:Y:S04]  /*5880*/  LDL.LU R225, [R1+0xa4] ;  /* 0x0000a40001e17983 */ /* 0x004ea80000300800 */
[----:B------:R1:W-:Y:S04]  /*5890*/  STL [R1+0x98], R19 ;  /* 0x0000981301007387 */ /* 0x0003e80000100800 */
[----:B---3--:R-:W3:Y:S04]  /*58a0*/  LDL.LU R224, [R1+0xa8] ;  /* 0x0000a80001e07983 */ /* 0x008ee80000300800 */
[----:B----4-:R-:W4:Y:S04]  /*58b0*/  LDL.LU R223, [R1+0xac] ;  /* 0x0000ac0001df7983 */ /* 0x010f280000300800 */
        /* <DEDUP_REMOVED lines=10> */
[----:B-1----:R-:W4:Y:S04]  /*5960*/  LDL.LU R20, [R1+0xd8] ;  /* 0x0000d80001147983 */ /* 0x002f280000300800 */
[----:B------:R-:W4:Y:S01]  /*5970*/  LDL.LU R19, [R1+0xdc] ;  /* 0x0000dc0001137983 */ /* 0x000f220000300800 */
[----:B------:R-:W-:-:S01]  /*5980*/  FADD R227, R193, R227 ;  /* 0x000000e3c1e37221 */ /* 0x000fc20000000000 */
[----:B------:R-:W-:-:S04]  /*5990*/  FADD R226, R194, R226 ;  /* 0x000000e2c2e27221 */ /* 0x000fc80000000000 */
[----:B------:R0:W-:Y:S01]  /*59a0*/  STL [R1+0x9c], R227 ;  /* 0x00009ce301007387 */ /* 0x0001e20000100800 */
[----:B--2---:R-:W-:-:S03]  /*59b0*/  FADD R225, R195, R225 ;  /* 0x000000e1c3e17221 */ /* 0x004fc60000000000 */
        /* <DEDUP_REMOVED lines=253> */
[----:B------:R-:W-:Y:S01]  /*6990*/  STL [R1+0x1f0], R227 ;  /* 0x0001f0e301007387 */ /* 0x000fe20000100800 */
[----:B--2---:R-:W-:-:S03]  /*69a0*/  FADD R225, R88, R225 ;  /* 0x000000e158e17221 */ /* 0x004fc60000000000 */
[----:B------:R-:W-:Y:S01]  /*69b0*/  STL [R1+0x1f4], R226 ;  /* 0x0001f4e201007387 */ /* 0x000fe20000100800 */
[----:B---3--:R-:W-:-:S03]  /*69c0*/  FADD R224, R89, R224 ;  /* 0x000000e059e07221 */ /* 0x008fc60000000000 */
[----:B------:R-:W-:Y:S01]  /*69d0*/  STL [R1+0x1f8], R225 ;  /* 0x0001f8e101007387 */ /* 0x000fe20000100800 */
[----:B----4-:R-:W-:-:S03]  /*69e0*/  FADD R223, R90, R223 ;  /* 0x000000df5adf7221 */ /* 0x010fc60000000000 */
[----:B------:R-:W-:Y:S01]  /*69f0*/  STL [R1+0x1fc], R224 ;  /* 0x0001fce001007387 */ /* 0x000fe20000100800 */
[----:B------:R-:W-:-:S03]  /*6a00*/  FADD R222, R91, R222 ;  /* 0x000000de5bde7221 */ /* 0x000fc60000000000 */
        /* <DEDUP_REMOVED lines=19> */
[----:B------:R-:W-:-:S01]  /*6b40*/  FADD R20, R101, R20 ;  /* 0x0000001465147221 */ /* 0x000fc20000000000 */
[----:B------:R-:W-:-:S05]  /*6b50*/  FADD R19, R102, R19 ;  /* 0x0000001366137221 */ /* 0x000fca0000000000 */
        /* <DEDUP_REMOVED lines=22> */
[----:B---3--:R-:W-:-:S03]  /*6cc0*/  FADD R20, R104, R20 ;  /* 0x0000001468147221 */ /* 0x008fc60000000000 */
[----:B0-----:R2:W5:Y:S01]  /*6cd0*/  LDL.LU R19, [R1+0x2d0] ;  /* 0x0002d00001137983 */ /* 0x0015620000300800 */
[----:B----4-:R-:W-:-:S03]  /*6ce0*/  FADD R21, R105, R21 ;  /* 0x0000001569157221 */ /* 0x010fc60000000000 */
[----:B------:R0:W-:Y:S01]  /*6cf0*/  STL [R1+0x238], R20 ;  /* 0x0002381401007387 */ /* 0x0001e20000100800 */
[----:B------:R-:W-:-:S01]  /*6d00*/  FADD R22, R106, R22 ;  /* 0x000000166a167221 */ /* 0x000fc20000000000 */
[----:B------:R-:W-:Y:S02]  /*6d10*/  FADD R23, R107, R23 ;  /* 0x000000176b177221 */ /* 0x000fe40000000000 */
[----:B0-----:R2:W5:Y:S01]  /*6d20*/  LDL.LU R20, [R1+0x2cc] ;  /* 0x0002cc0001147983 */ /* 0x0015620000300800 */
[----:B------:R-:W-:-:S03]  /*6d30*/  FADD R216, R108, R216 ;  /* 0x000000d86cd87221 */ /* 0x000fc60000000000 */
[----:B------:R0:W-:Y:S01]  /*6d40*/  STL [R1+0x23c], R21 ;  /* 0x00023c1501007387 */ /* 0x0001e20000100800 */
[----:B------:R-:W-:-:S01]  /*6d50*/  FADD R217, R109, R217 ;  /* 0x000000d96dd97221 */ /* 0x000fc20000000000 */
[----:B------:R-:W-:Y:S02]  /*6d60*/  FADD R218, R110, R218 ;  /* 0x000000da6eda7221 */ /* 0x000fe40000000000 */
[----:B0-----:R2:W5:Y:S04]  /*6d70*/  LDL.LU R21, [R1+0x2c8] ;  /* 0x0002c80001157983 */ /* 0x0015680000300800 */
[----:B------:R0:W-:Y:S01]  /*6d80*/  STL [R1+0x240], R22 ;  /* 0x0002401601007387 */ /* 0x0001e20000100800 */
[----:B------:R-:W-:-:S01]  /*6d90*/  FADD R219, R111, R219 ;  /* 0x000000db6fdb7221 */ /* 0x000fc20000000000 */
[----:B------:R-:W-:-:S02]  /*6da0*/  FADD R220, R112, R220 ;  /* 0x000000dc70dc7221 */ /* 0x000fc40000000000 */
[----:B0-----:R2:W5:Y:S04]  /*6db0*/  LDL.LU R22, [R1+0x2c4] ;  /* 0x0002c40001167983 */ /* 0x0015680000300800 */
[----:B------:R0:W-:Y:S01]  /*6dc0*/  STL [R1+0x244], R23 ;  /* 0x0002441701007387 */ /* 0x0001e20000100800 */
[----:B------:R-:W-:-:S01]  /*6dd0*/  FADD R221, R113, R221 ;  /* 0x000000dd71dd7221 */ /* 0x000fc20000000000 */
[----:B------:R-:W-:Y:S02]  /*6de0*/  FADD R222, R114, R222 ;  /* 0x000000de72de7221 */ /* 0x000fe40000000000 */
[----:B0-----:R2:W5:Y:S04]  /*6df0*/  LDL.LU R23, [R1+0x2c0] ;  /* 0x0002c00001177983 */ /* 0x0015680000300800 */
[----:B------:R0:W-:Y:S01]  /*6e00*/  STL [R1+0x248], R216 ;  /* 0x000248d801007387 */ /* 0x0001e20000100800 */
[----:B------:R-:W-:-:S03]  /*6e10*/  FADD R223, R115, R223 ;  /* 0x000000df73df7221 */ /* 0x000fc60000000000 */
        /* <DEDUP_REMOVED lines=13> */
[----:B------:R0:W-:Y:S04]  /*6ef0*/  STL [R1+0x25c], R221 ;  /* 0x00025cdd01007387 */ /* 0x0001e80000100800 */
        /* <DEDUP_REMOVED lines=12> */
[----:B0-----:R2:W5:Y:S01]  /*6fc0*/  LDL.LU R227, [R1+0x290] ;  /* 0x0002900001e37983 */ /* 0x0015620000300800 */
[----:B------:R-:W-:-:S05]  /*6fd0*/  UMOV UR6, URZ ;  /* 0x0000003f00067c82 */ /* 0x000fca0008000000 */
.L_x_29:
[----:B------:R-:W-:Y:S05]  /*6fe0*/  @!P1 BRA `(.L_x_30) ;  /* 0x0000000000049947 */ /* 0x000fea0003800000 */
[----:B------:R-:W-:Y:S01]  /*6ff0*/  BPT.TRAP 0x1 ;  /* 0x000000040000795c */ /* 0x000fe20000300000 */
.L_x_30:
[----:B------:R0:W-:Y:S04]  /*7000*/  STL [R1+0x294], R2 ;  /* 0x0002940201007387 */ /* 0x0001e80000100800 */
[----:B0-----:R-:W2:Y:S04]  /*7010*/  LDL R2, [R1+0x278] ;  /* 0x0002780001027983 */ /* 0x001ea80000100800 */
[----:B-----5:R0:W-:Y:S04]  /*7020*/  STL [R1+0x290], R0 ;  /* 0x0002900001007387 */ /* 0x0201e80000100800 */
[----:B0-----:R-:W3:Y:S01]  /*7030*/  LDL R0, [R1+0x27c] ;  /* 0x00027c0001007983 */ /* 0x001ee20000100800 */
[----:B------:R-:W-:Y:S01]  /*7040*/  IMAD.U32 R229, RZ, RZ, UR25 ;  /* 0x00000019ffe57e24 */ /* 0x000fe2000f8e00ff */
[----:B--2---:R-:W-:-:S02]  /*7050*/  ISETP.NE.AND P0, PT, R2, RZ, PT ;  /* 0x000000ff0200720c */ /* 0x004fc40003f05270 */
[----:B------:R0:W5:Y:S11]  /*7060*/  LDL.LU R2, [R1+0x294] ;  /* 0x0002940001027983 */ /* 0x0001760000300800 */
[----:B------:R-:W-:-:S05]  /*7070*/  @P0 LEA R229, R229, UR11, 0x3 ;  /* 0x0000000be5e50c11 */ /* 0x000fca000f8e18ff */
[----:B------:R-:W-:-:S05]  /*7080*/  @P0 VIADD R229, R229, 0x90 ;  /* 0x00000090e5e50836 */ /* 0x000fca0000000000 */
[----:B---3--:R-:W-:Y:S02]  /*7090*/  @P0 PRMT R229, R0, 0x654, R229 ;  /* 0x0000065400e50816 */ /* 0x008fe400000000e5 */
[----:B------:R0:W5:Y:S01]  /*70a0*/  LDL.LU R0, [R1+0x290] ;  /* 0x0002900001007983 */ /* 0x0001620000300800 */
[----:B------:R-:W-:Y:S01]  /*70b0*/  UISETP.GT.U32.AND UP0, UPT, UR13, 0x1, UPT ;  /* 0x000000010d00788c */ /* 0x000fe2000bf04070 */
[----:B------:R0:W-:Y:S05]  /*70c0*/  @P0 SYNCS.ARRIVE.TRANS64.RED.A1T0 RZ, [R229+URZ], RZ ;  /* 0x000000ffe5ff09a7 */ /* 0x0001ea000810043f */
[----:B------:R-:W-:-:S13]  /*70d0*/  PLOP3.LUT P0, PT, PT, PT, UP0, 0x80, 0x0 ;  /* 0x000000000000781c */ /* 0x000fda0003f0f008 */
[----:B0-----:R-:W-:Y:S05]  /*70e0*/  @P0 BRA `(.L_x_31) ;  /* 0x0000000000040947 */ /* 0x001fea0003800000 */
[----:B------:R-:W-:Y:S01]  /*70f0*/  BPT.TRAP 0x1 ;  /* 0x000000040000795c */ /* 0x000fe20000300000 */
.L_x_31:
[----:B------:R-:W-:Y:S01]  /*7100*/  UIADD3 UR14, UR14, 0x1, URZ ;  /* 0x000000010e0e7890 */ /* 0x000fe2000fffe03f */
[C---:B------:R-:W-:Y:S01]  /*7110*/  ISETP.GT.AND P0, PT, R228.reuse, 0x1, PT ;  /* 0x00000001e400780c */ /* 0x040fe20003f04270 */
[----:B------:R-:W-:Y:S01]  /*7120*/  UIADD3 UR25, UR25, 0x1, URZ ;  /* 0x0000000119197890 */ /* 0x000fe2000fffe03f */
[----:B------:R-:W-:Y:S01]  /*7130*/  VIADD R228, R228, 0xffffffff ;  /* 0xffffffffe4e47836 */ /* 0x000fe20000000000 */
[----:B------:R-:W-:Y:S02]  /*7140*/  UISETP.NE.AND UP0, UPT, UR14, 0x12, UPT ;  /* 0x000000120e00788c */ /* 0x000fe4000bf05270 */
[----:B------:R-:W-:Y:S02]  /*7150*/  UISETP.NE.AND UP1, UPT, UR25, 0x12, UPT ;  /* 0x000000121900788c */ /* 0x000fe4000bf25270 */
[----:B------:R-:W-:Y:S02]  /*7160*/  USEL UR8, URZ, 0x1, UP0 ;  /* 0x000000013f087887 */ /* 0x000fe40008000000 */
[----:B------:R-:W-:-:S02]  /*7170*/  USEL UR14, UR14, URZ, UP0 ;  /* 0x0000003f0e0e7287 */ /* 0x000fc40008000000 */
[----:B------:R-:W-:Y:S02]  /*7180*/  USEL UR25, UR25, URZ, UP1 ;  /* 0x0000003f19197287 */ /* 0x000fe40008800000 */
[----:B------:R-:W-:Y:S01]  /*7190*/  LOP3.LUT R227, R227, UR8, RZ, 0x3c, !PT ;  /* 0x00000008e3e37c12 */ /* 0x000fe2000f8e3cff */
[----:B------:R-:W-:Y:S01]  /*71a0*/  UMOV UR8, 0x1 ;  /* 0x0000000100087882 */ /* 0x000fe20000000000 */
[----:B------:R-:W-:Y:S08]  /*71b0*/  @P0 BRA `(.L_x_32) ;  /* 0xffffffd8006c0947 */ /* 0x000ff0000383ffff */
.L_x_24:
[----:B------:R-:W-:-:S04]  /*71c0*/  UISETP.NE.AND UP0, UPT, UR6, URZ, UPT ;  /* 0x0000003f0600728c */ /* 0x000fc8000bf05270 */
[----:B------:R-:W-:-:S06]  /*71d0*/  USEL UR6, URZ, 0x1, !UP0 ;  /* 0x000000013f067887 */ /* 0x000fcc000c000000 */
[----:B------:R-:W-:-:S13]  /*71e0*/  ISETP.NE.AND P0, PT, RZ, UR6, PT ;  /* 0x00000006ff007c0c */ /* 0x000fda000bf05270 */
[----:B------:R-:W-:Y:S05]  /*71f0*/  @!P0 BRA `(.L_x_33) ;  /* 0x0000002000e48947 */ /* 0x000fea0003800000 */
[----:B------:R-:W-:Y:S02]  /*7200*/  WARPGROUP.DEPBAR.LE gsb0, 0x0 ;  /* 0x00008000000079c5 */ /* 0x000fe40000010000 */
[----:B------:R-:W-:Y:S01]  /*7210*/  FADD R226, R120, R226 ;  /* 0x000000e278e27221 */ /* 0x000fe20000000000 */
[----:B------:R-:W-:Y:S01]  /*7220*/  FADD R225, R121, R225 ;  /* 0x000000e179e17221 */ /* 0x000fe20000000000 */
[----:B------:R-:W2:Y:S04]  /*7230*/  LDL.LU R227, [R1+0x8] ;  /* 0x0000080001e37983 */ /* 0x000ea80000300800 */
[----:B------:R0:W-:Y:S04]  /*7240*/  STL [R1+0x290], R226 ;  /* 0x000290e201007387 */ /* 0x0001e80000100800 */
[----:B0-----:R-:W3:Y:S04]  /*7250*/  LDL.LU R226, [R1+0x4] ;  /* 0x0000040001e27983 */ /* 0x001ee80000300800 */
[----:B------:R0:W-:Y:S04]  /*7260*/  STL [R1+0x294], R225 ;  /* 0x000294e101007387 */ /* 0x0001e80000100800 */
[----:B0-----:R-:W4:Y:S01]  /*7270*/  LDL.LU R225, [R1] ;  /* 0x0000000001e17983 */ /* 0x001f220000300800 */
[----:B------:R-:W-:Y:S01]  /*7280*/  FADD R224, R122, R224 ;  /* 0x000000e07ae07221 */ /* 0x000fe20000000000 */
[----:B------:R-:W-:Y:S01]  /*7290*/  FADD R223, R123, R223 ;  /* 0x000000df7bdf7221 */ /* 0x000fe20000000000 */
[----:B------:R-:W-:Y:S01]  /*72a0*/  FADD R222, R124, R222 ;  /* 0x000000de7cde7221 */ /* 0x000fe20000000000 */
[----:B------:R-:W-:Y:S01]  /*72b0*/  FADD R221, R125, R221 ;  /* 0x000000dd7ddd7221 */ /* 0x000fe20000000000 */
[----:B------:R-:W-:Y:S01]  /*72c0*/  FADD R220, R126, R220 ;  /* 0x000000dc7edc7221 */ /* 0x000fe20000000000 */
[----:B------:R-:W-:Y:S01]  /*72d0*/  STL [R1+0x298], R224 ;  /* 0x000298e001007387 */ /* 0x000fe20000100800 */
        /* <DEDUP_REMOVED lines=33> */
[----:B-----5:R-:W-:Y:S01]  /*74f0*/  FADD R2, R152, R2 ;  /* 0x0000000298027221 */ /* 0x020fe20000000000 */
[----:B------:R-:W-:Y:S01]  /*7500*/  FADD R0, R153, R0 ;  /* 0x0000000099007221 */ /* 0x000fe20000000000 */
[----:B------:R-:W-:Y:S04]  /*7510*/  STL [R1+0x2bc], R23 ;  /* 0x0002bc1701007387 */ /* 0x000fe80000100800 */
        /* <DEDUP_REMOVED lines=17> */
[----:B------:R0:W-:Y:S04]  /*7630*/  STL [R1+0x304], R5 ;  /* 0x0003040501007387 */ /* 0x0001e80000100800 */
[----:B0-----:R-:W4:Y:S01]  /*7640*/  LDL.LU R5, [R1+0xc] ;  /* 0x00000c0001057983 */ /* 0x001f220000300800 */
[----:B--2---:R-:W-:Y:S01]  /*7650*/  FADD R227, R156, R227 ;  /* 0x000000e39ce37221 */ /* 0x004fe20000000000 */
[----:B---3--:R-:W-:Y:S01]  /*7660*/  FADD R226, R155, R226 ;  /* 0x000000e29be27221 */ /* 0x008fe20000000000 */
[----:B----4-:R-:W-:-:S05]  /*7670*/  FADD R225, R154, R225 ;  /* 0x000000e19ae17221 */ /* 0x010fca0000000000 */
[----:B------:R0:W-:Y:S04]  /*7680*/  STL [R1], R225 ;  /* 0x000000e101007387 */ /* 0x0001e80000100800 */
[----:B------:R-:W2:Y:S04]  /*7690*/  LDL.LU R6, [R1+0x10] ;  /* 0x0000100001067983 */ /* 0x000ea80000300800 */
[----:B------:R3:W-:Y:S04]  /*76a0*/  STL [R1+0x4], R226 ;  /* 0x000004e201007387 */ /* 0x0007e80000100800 */
[----:B------:R-:W4:Y:S04]  /*76b0*/  LDL.LU R7, [R1+0x14] ;  /* 0x0000140001077983 */ /* 0x000f280000300800 */
[----:B------:R1:W-:Y:S04]  /*76c0*/  STL [R1+0x8], R227 ;  /* 0x000008e301007387 */ /* 0x0003e80000100800 */
        /* <DEDUP_REMOVED lines=26> */
[----:B---3--:R-:W3:Y:S04]  /*7870*/  LDL.LU R226, [R1+0x80] ;  /* 0x0000800001e27983 */ /* 0x008ee80000300800 */
[----:B-1----:R-:W3:Y:S01]  /*7880*/  LDL.LU R227, [R1+0x84] ;  /* 0x0000840001e37983 */ /* 0x002ee20000300800 */
[----:B------:R-:W-:-:S05]  /*7890*/  FADD R5, R157, R5 ;  /* 0x000000059d057221 */ /* 0x000fca0000000000 */
[----:B------:R0:W-:Y:S01]  /*78a0*/  STL [R1+0xc], R5 ;  /* 0x00000c0501007387 */ /* 0x0001e20000100800 */
[----:B--2---:R-:W-:Y:S01]  /*78b0*/  FADD R6, R158, R6 ;  /* 0x000000069e067221 */ /* 0x004fe20000000000 */
        /* <DEDUP_REMOVED lines=54> */
[----:B---3--:R-:W-:-:S03]  /*7c20*/  FADD R226, R186, R226 ;  /* 0x000000e2bae27221 */ /* 0x008fc60000000000 */
[----:B0-----:R-:W3:Y:S01]  /*7c30*/  LDL.LU R5, [R1+0x88] ;  /* 0x0000880001057983 */ /* 0x001ee20000300800 */
[----:B------:R-:W-:-:S03]  /*7c40*/  FADD R227, R187, R227 ;  /* 0x000000e3bbe37221 */ /* 0x000fc60000000000 */
[----:B------:R0:W-:Y:S04]  /*7c50*/  STL [R1+0x7c], R225 ;  /* 0x00007ce101007387 */ /* 0x0001e80000100800 */
[----:B-1----:R-:W3:Y:S04]  /*7c60*/  LDL.LU R6, [R1+0x8c] ;  /* 0x00008c0001067983 */ /* 0x002ee80000300800 */
[----:B------:R1:W-:Y:S04]  /*7c70*/  STL [R1+0x80], R226 ;  /* 0x000080e201007387 */ /* 0x0003e80000100800 */
[----:B--2---:R-:W2:Y:S04]  /*7c80*/  LDL.LU R7, [R1+0x90] ;  /* 0x0000900001077983 */ /* 0x004ea80000300800 */
[----:B------:R1:W-:Y:S04]  /*7c90*/  STL [R1+0x84], R227 ;  /* 0x000084e301007387 */ /* 0x0003e80000100800 */
        /* <DEDUP_REMOVED lines=28> */
[----:B---3--:R-:W-:Y:S01]  /*7e60*/  FADD R5, R188, R5 ;  /* 0x00000005bc057221 */ /* 0x008fe20000000000 */
[----:B------:R-:W-:-:S04]  /*7e70*/  FADD R6, R189, R6 ;  /* 0x00000006bd067221 */ /* 0x000fc80000000000 */
[----:B------:R0:W-:Y:S01]  /*7e80*/  STL [R1+0x88], R5 ;  /* 0x0000880501007387 */ /* 0x0001e20000100800 */
[----:B--2---:R-:W-:-:S03]  /*7e90*/  FADD R7, R190, R7 ;  /* 0x00000007be077221 */ /* 0x004fc60000000000 */
        /* <DEDUP_REMOVED lines=89> */
[----:B------:R-:W-:Y:S01]  /*8430*/  FADD R5, R27, R5 ;  /* 0x000000051b057221 */ /* 0x000fe20000000000 */
        /* <DEDUP_REMOVED lines=185> */
[----:B------:R-:W-:-:S05]  /*8fd0*/  FADD R5, R89, R5 ;  /* 0x0000000559057221 */ /* 0x000fca0000000000 */
[----:B------:R0:W-:Y:S01]  /*8fe0*/  STL [R1+0x1fc], R5 ;  /* 0x0001fc0501007387 */ /* 0x0001e20000100800 */
[----:B------:R-:W-:-:S03]  /*8ff0*/  FADD R6, R90, R6 ;  /* 0x000000065a067221 */ /* 0x000fc60000000000 */
[----:B0-----:R0:W5:Y:S01]  /*9000*/  LDL.LU R5, [R1+0x304] ;  /* 0x0003040001057983 */ /* 0x0011620000300800 */
[----:B--2---:R-:W-:-:S03]  /*9010*/  FADD R7, R91, R7 ;  /* 0x000000075b077221 */ /* 0x004fc60000000000 */
[----:B------:R1:W-:Y:S01]  /*9020*/  STL [R1+0x200], R6 ;  /* 0x0002000601007387 */ /* 0x0003e20000100800 */
[----:B---3--:R-:W-:Y:S01]  /*9030*/  FADD R8, R92, R8 ;  /* 0x000000085c087221 */ /* 0x008fe20000000000 */
[----:B----4-:R-:W-:Y:S02]  /*9040*/  FADD R9, R93, R9 ;  /* 0x000000095d097221 */ /* 0x010fe40000000000 */
[----:B-1----:R0:W5:Y:S01]  /*9050*/  LDL.LU R6, [R1+0x300] ;  /* 0x0003000001067983 */ /* 0x0021620000300800 */
[----:B------:R-:W-:-:S03]  /*9060*/  FADD R10, R94, R10 ;  /* 0x0000000a5e0a7221 */ /* 0x000fc60000000000 */
[----:B------:R1:W-:Y:S01]  /*9070*/  STL [R1+0x204], R7 ;  /* 0x0002040701007387 */ /* 0x0003e20000100800 */
[----:B------:R-:W-:-:S03]  /*9080*/  FADD R11, R95, R11 ;  /* 0x0000000b5f0b7221 */ /* 0x000fc60000000000 */
[----:B-1----:R0:W5:Y:S01]  /*9090*/  LDL.LU R7, [R1+0x2fc] ;  /* 0x0002fc0001077983 */ /* 0x0021620000300800 */
[----:B------:R-:W-:-:S03]  /*90a0*/  FADD R12, R96, R12 ;  /* 0x0000000c600c7221 */ /* 0x000fc60000000000 */
[----:B------:R1:W-:Y:S01]  /*90b0*/  STL [R1+0x208], R8 ;  /* 0x0002080801007387 */ /* 0x0003e20000100800 */
[----:B------:R-:W-:Y:S01]  /*90c0*/  FADD R13, R97, R13 ;  /* 0x0000000d610d7221 */ /* 0x000fe20000000000 */
[----:B------:R-:W-:Y:S02]  /*90d0*/  FADD R14, R98, R14 ;  /* 0x0000000e620e7221 */ /* 0x000fe40000000000 */
[----:B-1----:R0:W5:Y:S04]  /*90e0*/  LDL.LU R8, [R1+0x2f8] ;  /* 0x0002f80001087983 */ /* 0x0021680000300800 */
[----:B------:R1:W-:Y:S01]  /*90f0*/  STL [R1+0x20c], R9 ;  /* 0x00020c0901007387 */ /* 0x0003e20000100800 */
[----:B------:R-:W-:Y:S01]  /*9100*/  FADD R15, R99, R15 ;  /* 0x0000000f630f7221 */ /* 0x000fe20000000000 */
[----:B------:R-:W-:-:S02]  /*9110*/  FADD R16, R100, R16 ;  /* 0x0000001064107221 */ /* 0x000fc40000000000 */
[----:B-1----:R0:W5:Y:S04]  /*9120*/  LDL.LU R9, [R1+0x2f4] ;  /* 0x0002f40001097983 */ /* 0x0021680000300800 */
[----:B------:R1:W-:Y:S01]  /*9130*/  STL [R1+0x210], R10 ;  /* 0x0002100a01007387 */ /* 0x0003e20000100800 */
[----:B------:R-:W-:-:S03]  /*9140*/  FADD R17, R101, R17 ;  /* 0x0000001165117221 */ /* 0x000fc60000000000 */
        /* <DEDUP_REMOVED lines=55> */
[----:B------:R1:W-:Y:S04]  /*94c0*/  STL [R1+0x25c], R221 ;  /* 0x00025cdd01007387 */ /* 0x0003e80000100800 */
        /* <DEDUP_REMOVED lines=11> */
[----:B------:R0:W-:Y:S02]  /*9580*/  STL [R1+0x274], R227 ;  /* 0x000274e301007387 */ /* 0x0001e40000100800 */
.L_x_33:
[----:B------:R-:W-:Y:S02]  /*9590*/  WARPGROUP.DEPBAR.LE gsb0, 0x0 ;  /* 0x00008000000079c5 */ /* 0x000fe40000010000 */
[----:B------:R-:W2:Y:S02]  /*95a0*/  LDC R24, c[0x0][0x28c] ;  /* 0x0000a300ff187b82 */ /* 0x000ea40000000800 */
[----:B--2---:R-:W-:-:S13]  /*95b0*/  ISETP.GE.AND P0, PT, R24, 0x1, PT ;  /* 0x000000011800780c */ /* 0x004fda0003f06270 */
[----:B------:R-:W-:Y:S05]  /*95c0*/  @!P0 BRA `(.L_x_34) ;  /* 0x0000000000648947 */ /* 0x000fea0003800000 */
[----:B------:R-:W-:-:S06]  /*95d0*/  UISETP.NE.AND UP0, UPT, UR24, 0x3, UPT ;  /* 0x000000031800788c */ /* 0x000fcc000bf05270 */
[----:B------:R-:W-:-:S13]  /*95e0*/  PLOP3.LUT P0, PT, PT, PT, UP0, 0x80, 0x0 ;  /* 0x000000000000781c */ /* 0x000fda0003f0f008 */
[----:B------:R-:W-:Y:S05]  /*95f0*/  @!P0 BRA `(.L_x_35) ;  /* 0x0000000000048947 */ /* 0x000fea0003800000 */
[----:B------:R-:W-:Y:S01]  /*9600*/  BPT.TRAP 0x1 ;  /* 0x000000040000795c */ /* 0x000fe20000300000 */
.L_x_35:
[----:B0-----:R-:W2:Y:S01]  /*9610*/  LDL R227, [R1+0x278] ;  /* 0x0002780001e37983 */ /* 0x001ea20000100800 */
[----:B------:R-:W-:Y:S01]  /*9620*/  BSSY B0, `(.L_x_36) ;  /* 0x000000f000007945 */ /* 0x000fe20003800000 */
[----:B--2---:R-:W-:-:S13]  /*9630*/  ISETP.NE.AND P0, PT, R227, RZ, PT ;  /* 0x000000ffe300720c */ /* 0x004fda0003f05270 */
[----:B------:R-:W-:Y:S05]  /*9640*/  @!P0 BRA `(.L_x_37) ;  /* 0x0000000000308947 */ /* 0x000fea0003800000 */
[----:B------:R-:W2:Y:S01]  /*9650*/  LDL R227, [R1+0x27c] ;  /* 0x00027c0001e37983 */ /* 0x000ea20000100800 */
[----:B------:R-:W-:-:S04]  /*9660*/  UISETP.LT.AND UP0, UPT, UR9, 0x1, UPT ;  /* 0x000000010900788c */ /* 0x000fc8000bf01270 */
[----:B------:R-:W-:-:S04]  /*9670*/  USEL UR8, UR9, 0x1, UP0 ;  /* 0x0000000109087887 */ /* 0x000fc80008000000 */
[----:B------:R-:W-:-:S04]  /*9680*/  UIADD3 UR8, UR5, UR9, -UR8 ;  /* 0x0000000905087290 */ /* 0x000fc8000fffe808 */
[----:B------:R-:W-:-:S04]  /*9690*/  UIMAD.WIDE.U32 UR6, UR8, 0x38e38e39, URZ ;  /* 0x38e38e39080678a5 */ /* 0x000fc8000f8e003f */
[----:B------:R-:W-:-:S04]  /*96a0*/  USHF.R.U32.HI UR6, URZ, 0x2, UR7 ;  /* 0x000000023f067899 */ /* 0x000fc80008011607 */
[----:B------:R-:W-:-:S04]  /*96b0*/  UIMAD UR8, UR6, -0x12, UR8 ;  /* 0xffffffee060878a4 */ /* 0x000fc8000f8e0208 */
[----:B------:R-:W-:-:S04]  /*96c0*/  ULEA UR8, UR8, UR11, 0x3 ;  /* 0x0000000b08087291 */ /* 0x000fc8000f8e183f */
[----:B------:R-:W-:-:S06]  /*96d0*/  UIADD3 UR8, UR8, 0x90, URZ ;  /* 0x0000009008087890 */ /* 0x000fcc000fffe03f */
[----:B------:R-:W-:-:S05]  /*96e0*/  IMAD.U32 R24, RZ, RZ, UR8 ;  /* 0x00000008ff187e24 */ /* 0x000fca000f8e00ff */
[----:B--2---:R-:W-:-:S04]  /*96f0*/  PRMT R24, R227, 0x654, R24 ;  /* 0x00000654e3187816 */ /* 0x004fc80000000018 */
[----:B------:R0:W-:Y:S03]  /*9700*/  SYNCS.ARRIVE.TRANS64.RED.A1T0 RZ, [R24+URZ], RZ ;  /* 0x000000ff18ff79a7 */ /* 0x0001e6000810043f */
.L_x_37:
[----:B------:R-:W-:Y:S05]  /*9710*/  BSYNC B0 ;  /* 0x0000000000007941 */ /* 0x000fea0003800000 */
.L_x_36:
[----:B------:R-:W-:-:S06]  /*9720*/  UISETP.GT.U32.AND UP0, UPT, UR13, 0x1, UPT ;  /* 0x000000010d00788c */ /* 0x000fcc000bf04070 */
[----:B------:R-:W-:-:S13]  /*9730*/  PLOP3.LUT P0, PT, PT, PT, UP0, 0x80, 0x0 ;  /* 0x000000000000781c */ /* 0x000fda0003f0f008 */
[----:B------:R-:W-:Y:S05]  /*9740*/  @P0 BRA `(.L_x_34) ;  /* 0x0000000000040947 */ /* 0x000fea0003800000 */
[----:B------:R-:W-:Y:S01]  /*9750*/  BPT.TRAP 0x1 ;  /* 0x000000040000795c */ /* 0x000fe20000300000 */
.L_x_34:
[----:B0-----:R-:W2:Y:S01]  /*9760*/  LDL.LU R227, [R1+0x28c] ;  /* 0x00028c0001e37983 */ /* 0x001ea20000300800 */
[----:B------:R-:W0:Y:S01]  /*9770*/  LDC R28, c[0x0][0x288] ;  /* 0x0000a200ff1c7b82 */ /* 0x000e220000000800 */
[----:B------:R-:W-:Y:S02]  /*9780*/  UIADD3 UR8, UR9, UR5, URZ ;  /* 0x0000000509087290 */ /* 0x000fe4000fffe03f */
[----:B-----5:R1:W-:Y:S01]  /*9790*/  STL [R1+0x290], R0 ;  /* 0x0002900001007387 */ /* 0x0203e20000100800 */
[----:B------:R-:W-:Y:S01]  /*97a0*/  USHF.R.S32.HI UR11, URZ, 0x1f, UR10 ;  /* 0x0000001f3f0b7899 */ /* 0x000fe2000801140a */
[----:B------:R-:W-:Y:S01]  /*97b0*/  ULDC UR16, c[0x0][0x284] ;  /* 0x0000a10000107ab9 */ /* 0x000fe20000000800 */
[----:B------:R-:W-:Y:S01]  /*97c0*/  ULDC.64 UR14, c[0x0][0x5d0] ;  /* 0x00017400000e7ab9 */ /* 0x000fe20000000a00 */
[----:B------:R-:W-:Y:S01]  /*97d0*/  UISETP.GE.U32.AND UP1, UPT, UR9, 0x12, UPT ;  /* 0x000000120900788c */ /* 0x000fe2000bf26070 */
[----:B-1----:R-:W1:Y:S02]  /*97e0*/  S2R R0, SR_TID.X ;  /* 0x0000000000007919 */ /* 0x002e640000002100 */
[----:B-1----:R-:W-:-:S02]  /*97f0*/  SHF.R.U32.HI R24, RZ, 0x2, R0 ;  /* 0x00000002ff187819 */ /* 0x002fc40000011600 */
[----:B------:R-:W-:Y:S02]  /*9800*/  LOP3.LUT R26, R0, 0x60, RZ, 0xc0, !PT ;  /* 0x00000060001a7812 */ /* 0x000fe400078ec0ff */
[----:B------:R-:W-:Y:S02]  /*9810*/  SHF.R.U32.HI R27, RZ, 0x7, R0 ;  /* 0x00000007ff1b7819 */ /* 0x000fe40000011600 */
[----:B------:R-:W-:Y:S02]  /*9820*/  LOP3.LUT R25, R24, 0x7, RZ, 0xc0, !PT ;  /* 0x0000000718197812 */ /* 0x000fe400078ec0ff */
[----:B------:R-:W-:Y:S02]  /*9830*/  SHF.R.U32.HI R26, RZ, 0x1, R26 ;  /* 0x00000001ff1a7819 */ /* 0x000fe4000001161a */
[----:B------:R-:W-:Y:S02]  /*9840*/  LOP3.LUT R24, R27, 0x1, RZ, 0xc0, !PT ;  /* 0x000000011b187812 */ /* 0x000fe400078ec0ff */
[----:B------:R-:W-:Y:S01]  /*9850*/  IADD3 R27, RZ, -R26, -R25 ;  /* 0x8000001aff1b7210 */ /* 0x000fe20007ffe819 */
[----:B------:R-:W-:-:S02]  /*9860*/  IMAD.SHL.U32 R34, R0, 0x2, RZ ;  /* 0x0000000200227824 */ /* 0x000fc400078e00ff */
[C---:B------:R-:W-:Y:S02]  /*9870*/  IMAD.SHL.U32 R30, R24.reuse, 0x40, RZ ;  /* 0x00000040181e7824 */ /* 0x040fe400078e00ff */
[----:B------:R-:W-:Y:S01]  /*9880*/  IMAD R27, R24, -0x40, R27 ;  /* 0xffffffc0181b7824 */ /* 0x000fe200078e021b */
[----:B------:R-:W-:Y:S02]  /*9890*/  LOP3.LUT R24, R0, 0x3, RZ, 0xc0, !PT ;  /* 0x0000000300187812 */ /* 0x000fe400078ec0ff */
[----:B------:R-:W-:Y:S01]  /*98a0*/  LOP3.LUT R25, R30, 0x40, R25, 0xe2, !PT ;  /* 0x000000401e197812 */ /* 0x000fe200078ee219 */
[----:B--2---:R-:W-:Y:S02]  /*98b0*/  IMAD R41, R227, 0xc0, RZ ;  /* 0x000000c0e3297824 */ /* 0x004fe400078e02ff */
[----:B------:R-:W2:Y:S01]  /*98c0*/  LDL.LU R227, [R1+0x288] ;  /* 0x0002880001e37983 */ /* 0x000ea20000300800 */
[----:B------:R-:W-:-:S03]  /*98d0*/  UISETP.GT.U32.AND UP0, UPT, UR8, 0x11, UPT ;  /* 0x000000110800788c */ /* 0x000fc6000bf04070 */
[----:B------:R1:W5:Y:S01]  /*98e0*/  LDL.LU R0, [R1+0x290] ;  /* 0x0002900001007983 */ /* 0x0003620000300800 */
[----:B------:R-:W-:Y:S01]  /*98f0*/  LOP3.LUT R36, R25, R26, RZ, 0xfc, !PT ;  /* 0x0000001a19247212 */ /* 0x000fe200078efcff */
[----:B0-----:R-:W-:Y:S01]  /*9900*/  IMAD R26, R24, -0x2, R28 ;  /* 0xfffffffe181a7824 */ /* 0x001fe200078e021c */
[C---:B------:R-:W-:Y:S01]  /*9910*/  ISETP.GE.AND P0, PT, R41.reuse, R28, PT ;  /* 0x0000001c2900720c */ /* 0x040fe20003f06270 */
[----:B------:R-:W-:Y:S01]  /*9920*/  UISETP.LT.U32.AND UP0, UPT, UR9, 0x12, UP0 ;  /* 0x000000120900788c */ /* 0x000fe20008701070 */
[----:B------:R-:W-:Y:S01]  /*9930*/  LOP3.LUT R34, R41, 0x6, R34, 0xf8, !PT ;  /* 0x0000000629227812 */ /* 0x000fe200078ef822 */
[----:B------:R-:W-:Y:S01]  /*9940*/  UIMAD.WIDE.U32 UR6, UR8, 0x38e38e39, URZ ;  /* 0x38e38e39080678a5 */ /* 0x000fe2000f8e003f */
[----:B------:R-:W-:Y:S01]  /*9950*/  IMAD.U32 R31, RZ, RZ, UR14 ;  /* 0x0000000eff1f7e24 */ /* 0x000fe2000f8e00ff */
[----:B------:R-:W-:Y:S01]  /*9960*/  UIMAD UR5, UR11, UR14, URZ ;  /* 0x0000000e0b0572a4 */ /* 0x000fe2000f8e023f */
[----:B------:R-:W-:Y:S01]  /*9970*/  SHF.R.S32.HI R35, RZ, 0x1f, R34 ;  /* 0x0000001fff237819 */ /* 0x000fe20000011422 */
[----:B------:R-:W-:Y:S01]  /*9980*/  USEL UR12, URZ, 0x1, !UP0 ;  /* 0x000000013f0c7887 */ /* 0x000fe2000c000000 */
[----:B------:R-:W-:Y:S01]  /*9990*/  IMAD.MOV.U32 R37, RZ, RZ, RZ ;  /* 0x000000ffff257224 */ /* 0x000fe200078e00ff */
[----:B------:R-:W-:Y:S01]  /*99a0*/  USHF.R.U32.HI UR6, URZ, 0x2, UR7 ;  /* 0x000000023f067899 */ /* 0x000fe20008011607 */
[----:B------:R-:W-:Y:S01]  /*99b0*/  IMAD.IADD R41, R26, 0x1, -R41 ;  /* 0x000000011a297824 */ /* 0x000fe200078e0a29 */
[----:B------:R-:W-:-:S02]  /*99c0*/  UIMAD UR7, UR10, UR15, UR5 ;  /* 0x0000000f0a0772a4 */ /* 0x000fc4000f8e0205 */
[----:B------:R-:W-:Y:S01]  /*99d0*/  IMAD.WIDE.U32 R30, R31, UR10, R34 ;  /* 0x0000000a1f1e7c25 */ /* 0x000fe2000f8e0022 */
[----:B------:R-:W-:Y:S02]  /*99e0*/  ULOP3.LUT UR4, UR4, UR12, URZ, 0x3c, !UPT ;  /* 0x0000000c04047292 */ /* 0x000fe4000f8e3c3f */
[----:B------:R-:W-:Y:S01]  /*99f0*/  UIMAD UR5, UR6, -0x12, UR8 ;  /* 0xffffffee060578a4 */ /* 0x000fe2000f8e0208 */
[----:B------:R-:W-:Y:S01]  /*9a00*/  IMAD.MOV.U32 R42, RZ, RZ, -0x1 ;  /* 0xffffffffff2a7424 */ /* 0x000fe200078e00ff */
[----:B------:R-:W-:Y:S01]  /*9a10*/  @UP1 ULOP3.LUT UR4, UR4, 0x1, UR6, 0x78, !UPT ;  /* 0x0000000104041892 */ /* 0x000fe2000f8e7806 */
[----:B------:R-:W-:Y:S02]  /*9a20*/  VIADD R31, R31, UR7 ;  /* 0x000000071f1f7c36 */ /* 0x000fe40008000000 */
[C---:B--2---:R-:W-:Y:S02]  /*9a30*/  IMAD R24, R227.reuse, 0xc0, RZ ;  /* 0x000000c0e3187824 */ /* 0x044fe400078e02ff */
[----:B------:R-:W-:-:S03]  /*9a40*/  IMAD.WIDE R36, R227, 0xc0, R36 ;  /* 0x000000c0e3247825 */ /* 0x000fc600078e0224 */
[C---:B------:R-:W-:Y:S02]  /*9a50*/  ISETP.GE.OR P0, PT, R24.reuse, UR16, P0 ;  /* 0x0000001018007c0c */ /* 0x040fe40008706670 */
[----:B------:R-:W-:-:S11]  /*9a60*/  IADD3 R40, -R24, UR16, R27 ;  /* 0x0000001018287c10 */ /* 0x000fd6000fffe11b */
[----:B-1----:R-:W-:Y:S05]  /*9a70*/  @P0 BRA `(.L_x_38) ;  /* 0x000000e000fc0947 */ /* 0x002fea0003800000 */
[----:B------:R-:W0:Y:S01]  /*9a80*/  LDC.64 R24, c[0x0][0x5c8] ;  /* 0x00017200ff187b82 */ /* 0x000e220000000a00 */
[----:B------:R-:W-:Y:S01]  /*9a90*/  ULDC.64 UR6, c[0x0][0x5c0] ;  /* 0x0001700000067ab9 */ /* 0x000fe20000000a00 */
[----:B------:R-:W-:Y:S01]  /*9aa0*/  BSSY B0, `(.L_x_38) ;  /* 0x0000e3c000007945 */ /* 0x000fe20003800000 */
[-C--:B0-----:R-:W-:Y:S02]  /*9ab0*/  IMAD R26, R37, R24.reuse, RZ ;  /* 0x00000018251a7224 */ /* 0x081fe400078e02ff */
[----:B------:R-:W-:-:S04]  /*9ac0*/  IMAD.WIDE.U32 R30, R36, R24, R30 ;  /* 0x00000018241e7225 */ /* 0x000fc800078e001e */
[----:B------:R-:W-:Y:S01]  /*9ad0*/  IMAD R27, R36, R25, R26 ;  /* 0x00000019241b7224 */ /* 0x000fe200078e021a */
[----:B------:R-:W-:Y:S01]  /*9ae0*/  IADD3 R32, P5, R30, UR6, RZ ;  /* 0x000000061e207c10 */ /* 0x000fe2000ffbe0ff */
[C---:B------:R-:W-:Y:S01]  /*9af0*/  IMAD.SHL.U32 R29, R24.reuse, 0x8, RZ ;  /* 0x00000008181d7824 */ /* 0x040fe200078e00ff */
[C---:B------:R-:W-:Y:S01]  /*9b00*/  LEA R26, P2, R24.reuse, R30, 0x7 ;  /* 0x0000001e181a7211 */ /* 0x040fe200078438ff */
[----:B------:R-:W-:Y:S01]  /*9b10*/  IMAD.IADD R38, R31, 0x1, R27 ;  /* 0x000000011f267824 */ /* 0x000fe200078e021b */
[----:B------:R-:W-:Y:S02]  /*9b20*/  SHF.L.U64.HI R27, R24, 0x3, R25 ;  /* 0x00000003181b7819 */ /* 0x000fe40000010219 */
[----:B------:R-:W-:Y:S02]  /*9b30*/  IADD3 R30, P0, P1, R30, UR6, R29 ;  /* 0x000000061e1e7c10 */ /* 0x000fe4000f91e01d */
[----:B------:R-:W-:Y:S02]  /*9b40*/  IADD3.X R33, R38, UR7, RZ, P5, !PT ;  /* 0x0000000726217c10 */ /* 0x000fe4000affe4ff */
[----:B------:R-:W-:-:S02]  /*9b50*/  FSETP.NEU.AND P5, PT, RZ, UR23, PT ;  /* 0x00000017ff007c0b */ /* 0x000fc4000bfad000 */
[----:B------:R-:W-:Y:S02]  /*9b60*/  LEA.HI.X R24, R24, R38, R25, 0x7, P2 ;  /* 0x0000002618187211 */ /* 0x000fe400010f3c19 */
[C---:B------:R-:W-:Y:S02]  /*9b70*/  IADD3 R28, P2, P4, R26.reuse, UR6, R29 ;  /* 0x000000061a1c7c10 */ /* 0x040fe4000fc5e01d */
[----:B------:R-:W-:Y:S02]  /*9b80*/  IADD3 R26, P6, R26, UR6, RZ ;  /* 0x000000061a1a7c10 */ /* 0x000fe4000ffde0ff */
[--C-:B------:R-:W-:Y:S02]  /*9b90*/  IADD3.X R31, R38, UR7, R27.reuse, P0, P1 ;  /* 0x00000007261f7c10 */ /* 0x100fe400087e241b */
[C---:B------:R-:W-:Y:S02]  /*9ba0*/  IADD3.X R29, R24.reuse, UR7, R27, P2, P4 ;  /* 0x00000007181d7c10 */ /* 0x040fe400097e841b */
[----:B------:R-:W-:Y:S01]  /*9bb0*/  IADD3.X R27, R24, UR7, RZ, P6, !PT ;  /* 0x00000007181b7c10 */ /* 0x000fe2000b7fe4ff */
[----:B------:R-:W-:Y:S06]  /*9bc0*/  @!P5 BRA `(.L_x_39) ;  /* 0x000000a8001cd947 */ /* 0x000fec0003800000 */
[----:B------:R-:W-:Y:S01]  /*9bd0*/  ULDC.64 UR6, c[0x0][0x5b8] ;  /* 0x00016e0000067ab9 */ /* 0x000fe20000000a00 */
[----:B------:R-:W-:Y:S01]  /*9be0*/  BSSY B1, `(.L_x_40) ;  /* 0x0000013000017945 */ /* 0x000fe20003800000 */
[----:B------:R-:W-:Y:S01]  /*9bf0*/  IMAD.U32 R25, RZ, RZ, UR6 ;  /* 0x00000006ff197e24 */ /* 0x000fe2000f8e00ff */
[----:B------:R-:W-:-:S03]  /*9c00*/  UIMAD UR6, UR11, UR6, URZ ;  /* 0x000000060b0672a4 */ /* 0x000fc6000f8e023f */
[----:B------:R-:W-:Y:S01]  /*9c10*/  IMAD.WIDE.U32 R34, R25, UR10, R34 ;  /* 0x0000000a19227c25 */ /* 0x000fe2000f8e0022 */
[----:B------:R-:W-:-:S03]  /*9c20*/  UIMAD UR6, UR10, UR7, UR6 ;  /* 0x000000070a0672a4 */ /* 0x000fc6000f8e0206 */
[--C-:B------:R-:W-:Y:S01]  /*9c30*/  IMAD.MOV.U32 R38, RZ, RZ, R34.reuse ;  /* 0x000000ffff267224 */ /* 0x100fe200078e0022 */
[----:B------:R-:W-:Y:S01]  /*9c40*/  ULDC.64 UR10, c[0x0][0x5a8] ;  /* 0x00016a00000a7ab9 */ /* 0x000fe20000000a00 */
[----:B------:R-:W-:Y:S01]  /*9c50*/  PRMT R34, RZ, 0x7610, R34 ;  /* 0x00007610ff227816 */ /* 0x000fe20000000022 */
[----:B------:R-:W-:Y:S01]  /*9c60*/  VIADD R39, R35, UR6 ;  /* 0x0000000623277c36 */ /* 0x000fe20008000000 */
[----:B------:R-:W-:Y:S02]  /*9c70*/  ULDC.64 UR6, c[0x0][0x5b0] ;  /* 0x00016c0000067ab9 */ /* 0x000fe40000000a00 */
[----:B------:R-:W-:Y:S02]  /*9c80*/  IMAD R35, R37, UR6, RZ ;  /* 0x0000000625237c24 */ /* 0x000fe4000f8e02ff */
[----:B------:R-:W-:-:S04]  /*9c90*/  IMAD.WIDE.U32 R24, R36, UR6, R38 ;  /* 0x0000000624187c25 */ /* 0x000fc8000f8e0026 */
[----:B------:R-:W-:Y:S01]  /*9ca0*/  IMAD R35, R36, UR7, R35 ;  /* 0x0000000724237c24 */ /* 0x000fe2000f8e0223 */
[----:B------:R-:W-:-:S04]  /*9cb0*/  IADD3 R24, P0, R24, UR10, RZ ;  /* 0x0000000a18187c10 */ /* 0x000fc8000ff1e0ff */
[----:B------:R-:W-:Y:S02]  /*9cc0*/  IADD3.X R25, R25, UR11, R35, P0, !PT ;  /* 0x0000000b19197c10 */ /* 0x000fe400087fe423 */
[----:B------:R-:W-:-:S04]  /*9cd0*/  ISETP.GE.AND P0, PT, R40, 0x1, PT ;  /* 0x000000012800780c */ /* 0x000fc80003f06270 */
[----:B------:R-:W-:-:S13]  /*9ce0*/  ISETP.LT.OR P2, PT, R41, 0x1, !P0 ;  /* 0x000000012900780c */ /* 0x000fda0004741670 */
[----:B------:R-:W-:Y:S05]  /*9cf0*/  @P2 BRA `(.L_x_41) ;  /* 0x0000000000042947 */ /* 0x000fea0003800000 */
[----:B------:R0:W5:Y:S02]  /*9d00*/  LDG.E.U8 R34, desc[UR20][R24.64] ;  /* 0x0000001418227981 */ /* 0x000164000c1e1100 */
.L_x_41:
[----:B------:R-:W-:Y:S05]  /*9d10*/  BSYNC B1 ;  /* 0x0000000000017941 */ /* 0x000fea0003800000 */
.L_x_40:
[----:B-----5:R-:W-:Y:S01]  /*9d20*/  LOP3.LUT R34, R34, 0xff, RZ, 0xc0, !PT ;  /* 0x000000ff22227812 */ /* 0x020fe200078ec0ff */
[----:B------:R-:W-:Y:S01]  /*9d30*/  BSSY B1, `(.L_x_42) ;  /* 0x000000f000017945 */ /* 0x000fe20003800000 */
[----:B------:R-:W-:Y:S02]  /*9d40*/  ISETP.LT.OR P4, PT, R41, 0x2, !P0 ;  /* 0x000000022900780c */ /* 0x000fe40004781670 */
[----:B------:R-:W-:Y:S02]  /*9d50*/  F2FP.F16.E4M3.UNPACK_B R34, R34 ;  /* 0x00000022ff22723e */ /* 0x000fe400020006ff */
[----:B------:R-:W-:-:S03]  /*9d60*/  IADD3 R45, P1, R36, 0x8, RZ ;  /* 0x00000008242d7810 */ /* 0x000fc60007f3e0ff */
[----:B------:R-:W-:-:S05]  /*9d70*/  HADD2.F32 R34, -RZ, R34.H0_H0 ;  /* 0x20000022ff227230 */ /* 0x000fca0000004100 */
[----:B------:R-:W-:Y:S01]  /*9d80*/  FMUL R35, R34, UR23 ;  /* 0x0000001722237c20 */ /* 0x000fe20008400000 */
[----:B------:R-:W-:-:S03]  /*9d90*/  IMAD.X R34, RZ, RZ, R37, P1 ;  /* 0x000000ffff227224 */ /* 0x000fc600008e0625 */
[----:B------:R-:W-:Y:S01]  /*9da0*/  FFMA R35, R226, UR22, R35 ;  /* 0x00000016e2237c23 */ /* 0x000fe20008000023 */
[----:B------:R-:W-:-:S04]  /*9db0*/  IMAD R34, R34, UR6, RZ ;  /* 0x0000000622227c24 */ /* 0x000fc8000f8e02ff */
[----:B------:R-:W-:Y:S01]  /*9dc0*/  F2FP.SATFINITE.E4M3.F32.PACK_AB_MERGE_C R35, RZ, R35, RZ ;  /* 0x00000023ff23723e */ /* 0x000fe200048070ff */
[--C-:B------:R-:W-:Y:S01]  /*9dd0*/  IMAD R47, R45, UR7, R34.reuse ;  /* 0x000000072d2f7c24 */ /* 0x100fe2000f8e0222 */
[----:B------:R-:W-:-:S03]  /*9de0*/  PRMT R34, RZ, 0x7610, R34 ;  /* 0x00007610ff227816 */ /* 0x000fc60000000022 */
[----:B------:R1:W-:Y:S01]  /*9df0*/  @!P2 STG.E.U8 desc[UR20][R32.64], R35 ;  /* 0x000000232000a986 */ /* 0x0003e2000c101114 */
[----:B------:R-:W-:Y:S05]  /*9e00*/  @P4 BRA `(.L_x_43) ;  /* 0x0000000000044947 */ /* 0x000fea0003800000 */
[----:B------:R2:W5:Y:S02]  /*9e10*/  LDG.E.U8 R34, desc[UR20][R24.64+0x1] ;  /* 0x0000011418227981 */ /* 0x000564000c1e1100 */
.L_x_43:
[----:B------:R-:W-:Y:S05]  /*9e20*/  BSYNC B1 ;  /* 0x0000000000017941 */ /* 0x000fea0003800000 */
.L_x_42:
[----:B-----5:R-:W-:Y:S01]  /*9e30*/  LOP3.LUT R43, R34, 0xff, RZ, 0xc0, !PT ;  /* 0x000000ff222b7812 */ /* 0x020fe200078ec0ff */
[----:B-1----:R-:W-:Y:S01]  /*9e40*/  IMAD.WIDE.U32 R34, R45, UR6, R38 ;  /* 0x000000062d227c25 */ /* 0x002fe2000f8e0026 */
[----:B------:R-:W-:Y:S02]  /*9e50*/  BSSY B1, `(.L_x_44) ;  /* 0x000000e000017945 */ /* 0x000fe40003800000 */
[----:B------:R-:W-:Y:S02]  /*9e60*/  F2FP.F16.E4M3.UNPACK_B R43, R43 ;  /* 0x0000002bff2b723e */ /* 0x000fe400020006ff */
[----:B------:R-:W-:-:S03]  /*9e70*/  IADD3 R34, P1, R34, UR10, RZ ;  /* 0x0000000a22227c10 */ /* 0x000fc6000ff3e0ff */
[----:B------:R-:W-:Y:S01]  /*9e80*/  HADD2.F32 R43, -RZ, R43.H0_H0 ;  /* 0x2000002bff2b7230 */ /* 0x000fe20000004100 */
[----:B------:R-:W-:Y:S02]  /*9e90*/  IADD3.X R35, R35, UR11, R47, P1, !PT ;  /* 0x0000000b23237c10 */ /* 0x000fe40008ffe42f */
[----:B------:R-:W-:Y:S02]  /*9ea0*/  ISETP.GE.AND P1, PT, R40, 0x9, PT ;  /* 0x000000092800780c */ /* 0x000fe40003f26270 */
[----:B------:R-:W-:Y:S01]  /*9eb0*/  FMUL R44, R43, UR23 ;  /* 0x000000172b2c7c20 */ /* 0x000fe20008400000 */
[----:B------:R-:W-:Y:S02]  /*9ec0*/  PRMT R43, RZ, 0x7610, R43 ;  /* 0x00007610ff2b7816 */ /* 0x000fe4000000002b */
[----:B------:R-:W-:Y:S01]  /*9ed0*/  ISETP.LT.OR P2, PT, R41, 0x1, !P1 ;  /* 0x000000012900780c */ /* 0x000fe20004f41670 */
[----:B------:R-:W-:-:S05]  /*9ee0*/  FFMA R44, R225, UR22, R44 ;  /* 0x00000016e12c7c23 */ /* 0x000fca000800002c */
[----:B------:R-:W-:-:S05]  /*9ef0*/  F2FP.SATFINITE.E4M3.F32.PACK_AB_MERGE_C R45, RZ, R44, RZ ;  /* 0x0000002cff2d723e */ /* 0x000fca00048070ff */
[----:B------:R1:W-:Y:S02]  /*9f00*/  @!P4 STG.E.U8 desc[UR20][R32.64+0x1], R45 ;  /* 0x0000012d2000c986 */ /* 0x0003e4000c101114 */
[----:B------:R-:W-:Y:S05]  /*9f10*/  @P2 BRA `(.L_x_45) ;  /* 0x0000000000042947 */ /* 0x000fea0003800000 */
[----:B------:R0:W5:Y:S02]  /*9f20*/  LDG.E.U8 R43, desc[UR20][R34.64] ;  /* 0x00000014222b7981 */ /* 0x000164000c1e1100 */
.L_x_45:
[----:B------:R-:W-:Y:S05]  /*9f30*/  BSYNC B1 ;  /* 0x0000000000017941 */ /* 0x000fea0003800000 */
.L_x_44:
[----:B-----5:R-:W-:Y:S01]  /*9f40*/  LOP3.LUT R43, R43, 0xff, RZ, 0xc0, !PT ;  /* 0x000000ff2b2b7812 */ /* 0x020fe200078ec0ff */
[----:B------:R-:W-:Y:S01]  /*9f50*/  BSSY B1, `(.L_x_46) ;  /* 0x000000b000017945 */ /* 0x000fe20003800000 */
[----:B------:R-:W-:Y:S02]  /*9f60*/  ISETP.LT.OR P4, PT, R41, 0x2, !P1 ;  /* 0x000000022900780c */ /* 0x000fe40004f81670 */
[----:B------:R-:W-:-:S05]  /*9f70*/  F2FP.F16.E4M3.UNPACK_B R43, R43 ;  /* 0x0000002bff2b723e */ /* 0x000fca00020006ff */
[----:B------:R-:W-:-:S05]  /*9f80*/  HADD2.F32 R43, -RZ, R43.H0_H0 ;  /* 0x2000002bff2b7230 */ /* 0x000fca0000004100 */
[----:B------:R-:W-:-:S04]  /*9f90*/  FMUL R43, R43, UR23 ;  /* 0x000000172b2b7c20 */ /* 0x000fc80008400000 */
[----:B------:R-:W-:-:S05]  /*9fa0*/  FFMA R43, R224, UR22, R43 ;  /* 0x00000016e02b7c23 */ /* 0x000fca000800002b */
[----:B-1----:R-:W-:Y:S02]  /*9fb0*/  F2FP.SATFINITE.E4M3.F32.PACK_AB_MERGE_C R45, RZ, R43, RZ ;  /* 0x0000002bff2d723e */ /* 0x002fe400048070ff */
[----:B------:R-:W-:-:S03]  /*9fc0*/  PRMT R43, RZ, 0x7610, R43 ;  /* 0x00007610ff2b7816 */ /* 0x000fc6000000002b */
[----:B------:R1:W-:Y:S01]  /*9fd0*/  @!P2 STG.E.U8 desc[UR20][R30.64], R45 ;  /* 0x0000002d1e00a986 */ /* 0x0003e2000c101114 */
[----:B------:R-:W-:Y:S05]  /*9fe0*/  @P4 BRA `(.L_x_47) ;  /* 0x0000000000044947 */ /* 0x000fea0003800000 */
[----:B------:R0:W5:Y:S02]  /*9ff0*/  LDG.E.U8 R43, desc[UR20][R34.64+0x1] ;  /* 0x00000114222b7981 */ /* 0x000164000c1e1100 */
.L_x_47:
[----:B------:R-:W-:Y:S05]  /*a000*/  BSYNC B1 ;  /* 0x0000000000017941 */ /* 0x000fea0003800000 */
.L_x_46:
[----:B-----5:R-:W-:Y:S01]  /*a010*/  LOP3.LUT R43, R43, 0xff, RZ, 0xc0, !PT ;  /* 0x000000ff2b2b7812 */ /* 0x020fe200078ec0ff */
[----:B------:R-:W-:Y:S01]  /*a020*/  BSSY B1, `(.L_x_48) ;  /* 0x000000b000017945 */ /* 0x000fe20003800000 */
[----:B------:R-:W-:Y:S02]  /*a030*/  ISETP.LT.OR P2, PT, R41, 0x9, !P0 ;  /* 0x000000092900780c */ /* 0x000fe40004741670 */
[----:B------:R-:W-:-:S05]  /*a040*/  F2FP.F16.E4M3.UNPACK_B R43, R43 ;  /* 0x0000002bff2b723e */ /* 0x000fca00020006ff */
[----:B------:R-:W-:-:S05]  /*a050*/  HADD2.F32 R43, -RZ, R43.H0_H0 ;  /* 0x2000002bff2b7230 */ /* 0x000fca0000004100 */
[----:B------:R-:W-:Y:S01]  /*a060*/  FMUL R44, R43, UR23 ;  /* 0x000000172b2c7c20 */ /* 0x000fe20008400000 */
[----:B------:R-:W-:-:S03]  /*a070*/  PRMT R43, RZ, 0x7610, R43 ;  /* 0x00007610ff2b7816 */ /* 0x000fc6000000002b */
[----:B------:R-:W-:-:S05]  /*a080*/  FFMA R44, R223, UR22, R44 ;  /* 0x00000016df2c7c23 */ /* 0x000fca000800002c */
[----:B-1----:R-:W-:-:S05]  /*a090*/  F2FP.SATFINITE.E4M3.F32.PACK_AB_MERGE_C R45, RZ, R44, RZ ;  /* 0x0000002cff2d723e */ /* 0x002fca00048070ff */
[----:B------:R1:W-:Y:S01]  /*a0a0*/  @!P4 STG.E.U8 desc[UR20][R30.64+0x1], R45 ;  /* 0x0000012d1e00c986 */ /* 0x0003e2000c101114 */
[----:B------:R-:W-:Y:S05]  /*a0b0*/  @P2 BRA `(.L_x_49) ;  /* 0x0000000000042947 */ /* 0x000fea0003800000 */
[----:B------:R0:W5:Y:S02]  /*a0c0*/  LDG.E.U8 R43, desc[UR20][R24.64+0x8] ;  /* 0x00000814182b7981 */ /* 0x000164000c1e1100 */
.L_x_49:
[----:B------:R-:W-:Y:S05]  /*a0d0*/  BSYNC B1 ;  /* 0x0000000000017941 */ /* 0x000fea0003800000 */
.L_x_48:
        /* <DEDUP_REMOVED lines=12> */
.L_x_51:
[----:B------:R-:W-:Y:S05]  /*a1a0*/  BSYNC B1 ;  /* 0x0000000000017941 */ /* 0x000fea0003800000 */
.L_x_50:
        /* <DEDUP_REMOVED lines=12> */
.L_x_53:
[----:B------:R-:W-:Y:S05]  /*a270*/  BSYNC B1 ;  /* 0x0000000000017941 */ /* 0x000fea0003800000 */
.L_x_52:
        /* <DEDUP_REMOVED lines=12> */
.L_x_55:
[----:B------:R-:W-:Y:S05]  /*a340*/  BSYNC B1 ;  /* 0x0000000000017941 */ /* 0x000fea0003800000 */
.L_x_54:
        /* <DEDUP_REMOVED lines=12> */
.L_x_57:
[----:B------:R-:W-:Y:S05]  /*a410*/  BSYNC B1 ;  /* 0x0000000000017941 */ /* 0x000fea0003800000 */
.L_x_56:
        /* <DEDUP_REMOVED lines=12> */
.L_x_59:
[----:B------:R-:W-:Y:S05]  /*a4e0*/  BSYNC B1 ;  /* 0x0000000000017941 */ /* 0x000fea0003800000 */
.L_x_58:
        /* <DEDUP_REMOVED lines=12> */
.L_x_61:
[----:B------:R-:W-:Y:S05]  /*a5b0*/  BSYNC B1 ;  /* 0x0000000000017941 */ /* 0x000fea0003800000 */
.L_x_60:
        /* <DEDUP_REMOVED lines=12> */
.L_x_63:
[----:B------:R-:W-:Y:S05]  /*a680*/  BSYNC B1 ;  /* 0x0000000000017941 */ /* 0x000fea0003800000 */
.L_x_62:
[----:B-----5:R-:W-:Y:S01]  /*a690*/  LOP3.LUT R43, R43, 0xff, RZ, 0xc0, !PT ;  /* 0x000000ff2b2b7812 */ /* 0x020fe200078ec0ff */
[----:B------:R-:W-:Y:S01]  /*a6a0*/  BSSY B1, `(.L_x_64) ;  /* 0x000000b000017945 */ /* 0x000fe20003800000 */
[----:B------:R-:W-:Y:S02]  /*a6b0*/  ISETP.LT.OR P2, PT, R41, 0x19, !P0 ;  /* 0x000000192900780c */ /* 0x000fe40004741670 */
[----:B------:R-:W-:-:S05]  /*a6c0*/  F2FP.F16.E4M3.UNPACK_B R43, R43 ;  /* 0x0000002bff2b723e */ /* 0x000fca00020006ff */
[----:B------:R-:W-:-:S05]  /*a6d0*/  HADD2.F32 R43, -RZ, R43.H0_H0 ;  /* 0x2000002bff2b7230 */ /* 0x000fca0000004100 */
[----:B------:R-:W-:-:S04]  /*a6e0*/  FMUL R44, R43, UR23 ;  /* 0x000000172b2c7c20 */ /* 0x000fc80008400000 */
[----:B------:R-:W-:Y:S01]  /*a6f0*/  FFMA R44, R23, UR22, R44 ;  /* 0x00000016172c7c23 */ /* 0x000fe2000800002c */
[----:B------:R-:W-:-:S04]  /*a700*/  PRMT R23, RZ, 0x7610, R23 ;  /* 0x00007610ff177816 */ /* 0x000fc80000000017 */
[----:B------:R-:W-:-:S05]  /*a710*/  F2FP.SATFINITE.E4M3.F32.PACK_AB_MERGE_C R43, RZ, R44, RZ ;  /* 0x0000002cff2b723e */ /* 0x000fca00048070ff */
[----:B------:R0:W-:Y:S01]  /*a720*/  @!P4 STG.E.U8 desc[UR20][R30.64+0x11], R43 ;  /* 0x0000112b1e00c986 */ /* 0x0001e2000c101114 */
[----:B------:R-:W-:Y:S05]  /*a730*/  @P2 BRA `(.L_x_65) ;  /* 0x0000000000042947 */ /* 0x000fea0003800000 */
[----:B------:R0:W5:Y:S02]  /*a740*/  LDG.E.U8 R23, desc[UR20][R24.64+0x18] ;  /* 0x0000181418177981 */ /* 0x000164000c1e1100 */
.L_x_65:
[----:B------:R-:W-:Y:S05]  /*a750*/  BSYNC B1 ;  /* 0x0000000000017941 */ /* 0x000fea0003800000 */
.L_x_64:
        /* <DEDUP_REMOVED lines=12> */
.L_x_67:
[----:B------:R-:W-:Y:S05]  /*a820*/  BSYNC B1 ;  /* 0x0000000000017941 */ /* 0x000fea0003800000 */
.L_x_66:
        /* <DEDUP_REMOVED lines=8> */
[----:B0-----:R-:W-:-:S05]  /*a8b0*/  F2FP.SATFINITE.E4M3.F32.PACK_AB_MERGE_C R23, RZ, R22, RZ ;  /* 0x00000016ff17723e */ /* 0x001fca00048070ff */
[----:B------:R0:W-:Y:S01]  /*a8c0*/  @!P4 STG.E.U8 desc[UR20][R32.64+0x19], R23 ;  /* 0x000019172000c986 */ /* 0x0001e2000c101114 */
[----:B------:R-:W-:Y:S05]  /*a8d0*/  @P2 BRA `(.L_x_69) ;  /* 0x0000000000042947 */ /* 0x000fea0003800000 */
[----:B------:R0:W5:Y:S02]  /*a8e0*/  LDG.E.U8 R21, desc[UR20][R34.64+0x18] ;  /* 0x0000181422157981 */ /* 0x000164000c1e1100 */
.L_x_69:
[----:B------:R-:W-:Y:S05]  /*a8f0*/  BSYNC B1 ;  /* 0x0000000000017941 */ /* 0x000fea0003800000 */
.L_x_68:
        /* <DEDUP_REMOVED lines=12> */
.L_x_71:
[----:B------:R-:W-:Y:S05]  /*a9c0*/  BSYNC B1 ;  /* 0x0000000000017941 */ /* 0x000fea0003800000 */
.L_x_70:
        /* <DEDUP_REMOVED lines=12> */
.L_x_73:
[----:B------:R-:W-:Y:S05]  /*aa90*/  BSYNC B1 ;  /* 0x0000000000017941 */ /* 0x000fea0003800000 */
.L_x_72:
        /* <DEDUP_REMOVED lines=12> */
.L_x_75:
[----:B------:R-:W-:Y:S05]  /*ab60*/  BSYNC B1 ;  /* 0x0000000000017941 */ /* 0x000fea0003800000 */
.L_x_74:
        /* <DEDUP_REMOVED lines=12> */
.L_x_77:
[----:B------:R-:W-:Y:S05]  /*ac30*/  BSYNC B1 ;  /* 0x0000000000017941 */ /* 0x000fea0003800000 */
.L_x_76:
        /* <DEDUP_REMOVED lines=12> */
.L_x_79:
[----:B------:R-:W-:Y:S05]  /*ad00*/  BSYNC B1 ;  /* 0x0000000000017941 */ /* 0x000fea0003800000 */
.L_x_78:
        /* <DEDUP_REMOVED lines=12> */
.L_x_81:
[----:B------:R-:W-:Y:S05]  /*add0*/  BSYNC B1 ;  /* 0x0000000000017941 */ /* 0x000fea0003800000 */
.L_x_80:
        /* <DEDUP_REMOVED lines=12> */
.L_x_83:
[----:B------:R-:W-:Y:S05]  /*aea0*/  BSYNC B1 ;  /* 0x0000000000017941 */ /* 0x000fea0003800000 */
.L_x_82:
        /* <DEDUP_REMOVED lines=12> */
.L_x_85:
[----:B------:R-:W-:Y:S05]  /*af70*/  BSYNC B1 ;  /* 0x0000000000017941 */ /* 0x000fea0003800000 */
.L_x_84:
        /* <DEDUP_REMOVED lines=12> */
.L_x_87:
[----:B------:R-:W-:Y:S05]  /*b040*/  BSYNC B1 ;  /* 0x0000000000017941 */ /* 0x000fea0003800000 */
.L_x_86:
        /* <DEDUP_REMOVED lines=12> */
.L_x_89:
[----:B------:R-:W-:Y:S05]  /*b110*/  BSYNC B1 ;  /* 0x0000000000017941 */ /* 0x000fea0003800000 */
.L_x_88:
        /* <DEDUP_REMOVED lines=12> */
.L_x_91:
[----:B------:R-:W-:Y:S05]  /*b1e0*/  BSYNC B1 ;  /* 0x0000000000017941 */ /* 0x000fea0003800000 */
.L_x_90:
        /* <DEDUP_REMOVED lines=12> */
.L_x_93:
[----:B------:R-:W-:Y:S05]  /*b2b0*/  BSYNC B1 ;  /* 0x0000000000017941 */ /* 0x000fea0003800000 */
.L_x_92:
        /* <DEDUP_REMOVED lines=12> */
.L_x_95:
[----:B------:R-:W-:Y:S05]  /*b380*/  BSYNC B1 ;  /* 0x0000000000017941 */ /* 0x000fea0003800000 */
.L_x_94:
        /* <DEDUP_REMOVED lines=12> */
.L_x_97:
[----:B------:R-:W-:Y:S05]  /*b450*/  BSYNC B1 ;  /* 0x0000000000017941 */ /* 0x000fea0003800000 */
.L_x_96:
        /* <DEDUP_REMOVED lines=12> */
.L_x_99:
[----:B------:R-:W-:Y:S05]  /*b520*/  BSYNC B1 ;  /* 0x0000000000017941 */ /* 0x000fea0003800000 */
.L_x_98:
        /* <DEDUP_REMOVED lines=12> */
.L_x_101:
[----:B------:R-:W-:Y:S05]  /*b5f0*/  BSYNC B1 ;  /* 0x0000000000017941 */ /* 0x000fea0003800000 */
.L_x_100:
        /* <DEDUP_REMOVED lines=12> */
.L_x_103:
[----:B------:R-:W-:Y:S05]  /*b6c0*/  BSYNC B1 ;  /* 0x0000000000017941 */ /* 0x000fea0003800000 */
.L_x_102:
        /* <DEDUP_REMOVED lines=12> */
.L_x_105:
[----:B------:R-:W-:Y:S05]  /*b790*/  BSYNC B1 ;  /* 0x0000000000017941 */ /* 0x000fea0003800000 */
.L_x_104:
        /* <DEDUP_REMOVED lines=12> */
.L_x_107:
[----:B------:R-:W-:Y:S05]  /*b860*/  BSYNC B1 ;  /* 0x0000000000017941 */ /* 0x000fea0003800000 */
.L_x_106:
[----:B-----5:R-:W-:Y:S01]  /*b870*/  LOP3.LUT R2, R2, 0xff, RZ, 0xc0, !PT ;  /* 0x000000ff02027812 */ /* 0x020fe200078ec0ff */
[----:B------:R-:W-:Y:S01]  /*b880*/  BSSY B1, `(.L_x_108) ;  /* 0x000000b000017945 */ /* 0x000fe20003800000 */
[----:B------:R-:W-:Y:S02]  /*b890*/  ISETP.LT.OR P2, PT, R41, 0x41, !P1 ;  /* 0x000000412900780c */ /* 0x000fe40004f41670 */
[----:B------:R-:W-:-:S05]  /*b8a0*/  F2FP.F16.E4M3.UNPACK_B R2, R2 ;  /* 0x00000002ff02723e */ /* 0x000fca00020006ff */
[----:B------:R-:W-:-:S05]  /*b8b0*/  HADD2.F32 R2, -RZ, R2.H0_H0 ;  /* 0x20000002ff027230 */ /* 0x000fca0000004100 */
[----:B0-----:R-:W-:-:S04]  /*b8c0*/  FMUL R3, R2, UR23 ;  /* 0x0000001702037c20 */ /* 0x001fc80008400000 */
[----:B------:R-:W-:Y:S01]  /*b8d0*/  FFMA R3, R0, UR22, R3 ;  /* 0x0000001600037c23 */ /* 0x000fe20008000003 */
[----:B------:R-:W-:-:S04]  /*b8e0*/  PRMT R0, RZ, 0x7610, R0 ;  /* 0x00007610ff007816 */ /* 0x000fc80000000000 */
[----:B------:R-:W-:-:S05]  /*b8f0*/  F2FP.SATFINITE.E4M3.F32.PACK_AB_MERGE_C R3, RZ, R3, RZ ;  /* 0x00000003ff03723e */ /* 0x000fca00048070ff */
[----:B------:R0:W-:Y:S01]  /*b900*/  @!P4 STG.E.U8 desc[UR20][R32.64+0x41], R3 ;  /* 0x000041032000c986 */ /* 0x0001e2000c101114 */
[----:B------:R-:W-:Y:S05]  /*b910*/  @P2 BRA `(.L_x_109) ;  /* 0x0000000000042947 */ /* 0x000fea0003800000 */
[----:B------:R0:W5:Y:S02]  /*b920*/  LDG.E.U8 R0, desc[UR20][R34.64+0x40] ;  /* 0x0000401422007981 */ /* 0x000164000c1e1100 */
.L_x_109:
[----:B------:R-:W-:Y:S05]  /*b930*/  BSYNC B1 ;  /* 0x0000000000017941 */ /* 0x000fea0003800000 */
.L_x_108:
[----:B------:R-:W2:Y:S01]  /*b940*/  LDL.LU R2, [R1] ;  /* 0x0000000001027983 */ /* 0x000ea20000300800 */
[----:B-----5:R-:W-:Y:S01]  /*b950*/  LOP3.LUT R0, R0, 0xff, RZ, 0xc0, !PT ;  /* 0x000000ff00007812 */ /* 0x020fe200078ec0ff */
[----:B------:R-:W-:Y:S01]  /*b960*/  BSSY B1, `(.L_x_110) ;  /* 0x000000b000017945 */ /* 0x000fe20003800000 */
[----:B------:R-:W-:Y:S02]  /*b970*/  ISETP.LT.OR P4, PT, R41, 0x42, !P1 ;  /* 0x000000422900780c */ /* 0x000fe40004f81670 */
[----:B------:R-:W-:-:S05]  /*b980*/  F2FP.F16.E4M3.UNPACK_B R0, R0 ;  /* 0x00000000ff00723e */ /* 0x000fca00020006ff */
[----:B------:R-:W-:-:S05]  /*b990*/  HADD2.F32 R0, -RZ, R0.H0_H0 ;  /* 0x20000000ff007230 */ /* 0x000fca0000004100 */
[----:B------:R-:W-:-:S04]  /*b9a0*/  FMUL R0, R0, UR23 ;  /* 0x0000001700007c20 */ /* 0x000fc80008400000 */
[----:B--2---:R-:W-:-:S05]  /*b9b0*/  FFMA R0, R2, UR22, R0 ;  /* 0x0000001602007c23 */ /* 0x004fca0008000000 */
[----:B0-----:R-:W-:Y:S02]  /*b9c0*/  F2FP.SATFINITE.E4M3.F32.PACK_AB_MERGE_C R3, RZ, R0, RZ ;  /* 0x00000000ff03723e */ /* 0x001fe400048070ff */
[----:B------:R-:W-:-:S03]  /*b9d0*/  PRMT R0, RZ, 0x7610, R0 ;  /* 0x00007610ff007816 */ /* 0x000fc60000000000 */
[----:B------:R0:W-:Y:S01]  /*b9e0*/  @!P2 STG.E.U8 desc[UR20][R30.64+0x40], R3 ;  /* 0x000040031e00a986 */ /* 0x0001e2000c101114 */
[----:B------:R-:W-:Y:S05]  /*b9f0*/  @P4 BRA `(.L_x_111) ;  /* 0x0000000000044947 */ /* 0x000fea0003800000 */
[----:B------:R2:W5:Y:S02]  /*ba00*/  LDG.E.U8 R0, desc[UR20][R34.64+0x41] ;  /* 0x0000411422007981 */ /* 0x000564000c1e1100 */
.L_x_111:
[----:B------:R-:W-:Y:S05]  /*ba10*/  BSYNC B1 ;  /* 0x0000000000017941 */ /* 0x000fea0003800000 */
.L_x_110:
[----:B------:R-:W3:Y:S01]  /*ba20*/  LDL.LU R2, [R1+0x4] ;  /* 0x0000040001027983 */ /* 0x000ee20000300800 */
[----:B-----5:R-:W-:Y:S01]  /*ba30*/  LOP3.LUT R0, R0, 0xff, RZ, 0xc0, !PT ;  /* 0x000000ff00007812 */ /* 0x020fe200078ec0ff */
[----:B------:R-:W-:Y:S01]  /*ba40*/  BSSY B1, `(.L_x_112) ;  /* 0x000000b000017945 */ /* 0x000fe20003800000 */
[----:B------:R-:W-:Y:S02]  /*ba50*/  ISETP.LT.OR P2, PT, R41, 0x49, !P0 ;  /* 0x000000492900780c */ /* 0x000fe40004741670 */
[----:B------:R-:W-:-:S05]  /*ba60*/  F2FP.F16.E4M3.UNPACK_B R0, R0 ;  /* 0x00000000ff00723e */ /* 0x000fca00020006ff */
[----:B------:R-:W-:-:S05]  /*ba70*/  HADD2.F32 R0, -RZ, R0.H0_H0 ;  /* 0x20000000ff007230 */ /* 0x000fca0000004100 */
[----:B------:R-:W-:-:S04]  /*ba80*/  FMUL R0, R0, UR23 ;  /* 0x0000001700007c20 */ /* 0x000fc80008400000 */
[----:B---3--:R-:W-:-:S05]  /*ba90*/  FFMA R0, R2, UR22, R0 ;  /* 0x0000001602007c23 */ /* 0x008fca0008000000 */
[----:B0-----:R-:W-:Y:S02]  /*baa0*/  F2FP.SATFINITE.E4M3.F32.PACK_AB_MERGE_C R3, RZ, R0, RZ ;  /* 0x00000000ff03723e */ /* 0x001fe400048070ff */
[----:B------:R-:W-:-:S03]  /*bab0*/  PRMT R0, RZ, 0x7610, R0 ;  /* 0x00007610ff007816 */ /* 0x000fc60000000000 */
[----:B------:R0:W-:Y:S01]  /*bac0*/  @!P4 STG.E.U8 desc[UR20][R30.64+0x41], R3 ;  /* 0x000041031e00c986 */ /* 0x0001e2000c101114 */
[----:B------:R-:W-:Y:S05]  /*bad0*/  @P2 BRA `(.L_x_113) ;  /* 0x0000000000042947 */ /* 0x000fea0003800000 */
[----:B------:R3:W5:Y:S02]  /*bae0*/  LDG.E.U8 R0, desc[UR20][R24.64+0x48] ;  /* 0x0000481418007981 */ /* 0x000764000c1e1100 */
.L_x_113:
[----:B------:R-:W-:Y:S05]  /*baf0*/  BSYNC B1 ;  /* 0x0000000000017941 */ /* 0x000fea0003800000 */
.L_x_112:
[----:B------:R-:W2:Y:S01]  /*bb00*/  LDL.LU R2, [R1+0x8] ;  /* 0x0000080001027983 */ /* 0x000ea20000300800 */
        /* <DEDUP_REMOVED lines=12> */
.L_x_115:
[----:B------:R-:W-:Y:S05]  /*bbd0*/  BSYNC B1 ;  /* 0x0000000000017941 */ /* 0x000fea0003800000 */
.L_x_114:
        /* <DEDUP_REMOVED lines=13> */
.L_x_117:
[----:B------:R-:W-:Y:S05]  /*bcb0*/  BSYNC B1 ;  /* 0x0000000000017941 */ /* 0x000fea0003800000 */
.L_x_116:
        /* <DEDUP_REMOVED lines=13> */
.L_x_119:
[----:B------:R-:W-:Y:S05]  /*bd90*/  BSYNC B1 ;  /* 0x0000000000017941 */ /* 0x000fea0003800000 */
.L_x_118:
        /* <DEDUP_REMOVED lines=13> */
.L_x_121:
[----:B------:R-:W-:Y:S05]  /*be70*/  BSYNC B1 ;  /* 0x0000000000017941 */ /* 0x000fea0003800000 */
.L_x_120:
        /* <DEDUP_REMOVED lines=13> */
.L_x_123:
[----:B------:R-:W-:Y:S05]  /*bf50*/  BSYNC B1 ;  /* 0x0000000000017941 */ /* 0x000fea0003800000 */
.L_x_122:
        /* <DEDUP_REMOVED lines=13> */
.L_x_125:
[----:B------:R-:W-:Y:S05]  /*c030*/  BSYNC B1 ;  /* 0x0000000000017941 */ /* 0x000fea0003800000 */
.L_x_124:
        /* <DEDUP_REMOVED lines=13> */
.L_x_127:
[----:B------:R-:W-:Y:S05]  /*c110*/  BSYNC B1 ;  /* 0x0000000000017941 */ /* 0x000fea0003800000 */
.L_x_126:
        /* <DEDUP_REMOVED lines=13> */
.L_x_129:
[----:B------:R-:W-:Y:S05]  /*c1f0*/  BSYNC B1 ;  /* 0x0000000000017941 */ /* 0x000fea0003800000 */
.L_x_128:
        /* <DEDUP_REMOVED lines=13> */
.L_x_131:
[----:B------:R-:W-:Y:S05]  /*c2d0*/  BSYNC B1 ;  /* 0x0000000000017941 */ /* 0x000fea0003800000 */
.L_x_130:
        /* <DEDUP_REMOVED lines=13> */
.L_x_133:
[----:B------:R-:W-:Y:S05]  /*c3b0*/  BSYNC B1 ;  /* 0x0000000000017941 */ /* 0x000fea0003800000 */
.L_x_132:
        /* <DEDUP_REMOVED lines=13> */
.L_x_135:
[----:B------:R-:W-:Y:S05]  /*c490*/  BSYNC B1 ;  /* 0x0000000000017941 */ /* 0x000fea0003800000 */
.L_x_134:
        /* <DEDUP_REMOVED lines=13> */
.L_x_137:
[----:B------:R-:W-:Y:S05]  /*c570*/  BSYNC B1 ;  /* 0x0000000000017941 */ /* 0x000fea0003800000 */
.L_x_136:
        /* <DEDUP_REMOVED lines=13> */
.L_x_139:
[----:B------:R-:W-:Y:S05]  /*c650*/  BSYNC B1 ;  /* 0x0000000000017941 */ /* 0x000fea0003800000 */
.L_x_138:
        /* <DEDUP_REMOVED lines=13> */
.L_x_141:
[----:B------:R-:W-:Y:S05]  /*c730*/  BSYNC B1 ;  /* 0x0000000000017941 */ /* 0x000fea0003800000 */
.L_x_140:
        /* <DEDUP_REMOVED lines=13> */
.L_x_143:
[----:B------:R-:W-:Y:S05]  /*c810*/  BSYNC B1 ;  /* 0x0000000000017941 */ /* 0x000fea0003800000 */
.L_x_142:
        /* <DEDUP_REMOVED lines=13> */
.L_x_145:
[----:B------:R-:W-:Y:S05]  /*c8f0*/  BSYNC B1 ;  /* 0x0000000000017941 */ /* 0x000fea0003800000 */
.L_x_144:
        /* <DEDUP_REMOVED lines=13> */
.L_x_147:
[----:B------:R-:W-:Y:S05]  /*c9d0*/  BSYNC B1 ;  /* 0x0000000000017941 */ /* 0x000fea0003800000 */
.L_x_146:
        /* <DEDUP_REMOVED lines=13> */
.L_x_149:
[----:B------:R-:W-:Y:S05]  /*cab0*/  BSYNC B1 ;  /* 0x0000000000017941 */ /* 0x000fea0003800000 */
.L_x_148:
        /* <DEDUP_REMOVED lines=13> */
.L_x_151:
[----:B------:R-:W-:Y:S05]  /*cb90*/  BSYNC B1 ;  /* 0x0000000000017941 */ /* 0x000fea0003800000 */
.L_x_150:
        /* <DEDUP_REMOVED lines=13> */
.L_x_153:
[----:B------:R-:W-:Y:S05]  /*cc70*/  BSYNC B1 ;  /* 0x0000000000017941 */ /* 0x000fea0003800000 */
.L_x_152:
        /* <DEDUP_REMOVED lines=13> */
.L_x_155:
[----:B------:R-:W-:Y:S05]  /*cd50*/  BSYNC B1 ;  /* 0x0000000000017941 */ /* 0x000fea0003800000 */
.L_x_154:
        /* <DEDUP_REMOVED lines=13> */
.L_x_157:
[----:B------:R-:W-:Y:S05]  /*ce30*/  BSYNC B1 ;  /* 0x0000000000017941 */ /* 0x000fea0003800000 */
.L_x_156:
        /* <DEDUP_REMOVED lines=13> */
.L_x_159:
[----:B------:R-:W-:Y:S05]  /*cf10*/  BSYNC B1 ;  /* 0x0000000000017941 */ /* 0x000fea0003800000 */
.L_x_158:
        /* <DEDUP_REMOVED lines=13> */
.L_x_161:
[----:B------:R-:W-:Y:S05]  /*cff0*/  BSYNC B1 ;  /* 0x0000000000017941 */ /* 0x000fea0003800000 */
.L_x_160:
        /* <DEDUP_REMOVED lines=13> */
.L_x_163:
[----:B------:R-:W-:Y:S05]  /*d0d0*/  BSYNC B1 ;  /* 0x0000000000017941 */ /* 0x000fea0003800000 */
.L_x_162:
        /* <DEDUP_REMOVED lines=13> */
.L_x_165:
[----:B------:R-:W-:Y:S05]  /*d1b0*/  BSYNC B1 ;  /* 0x0000000000017941 */ /* 0x000fea0003800000 */
.L_x_164:
        /* <DEDUP_REMOVED lines=13> */
.L_x_167:
[----:B------:R-:W-:Y:S05]  /*d290*/  BSYNC B1 ;  /* 0x0000000000017941 */ /* 0x000fea0003800000 */
.L_x_166:
        /* <DEDUP_REMOVED lines=13> */
.L_x_169:
[----:B------:R-:W-:Y:S05]  /*d370*/  BSYNC B1 ;  /* 0x0000000000017941 */ /* 0x000fea0003800000 */
.L_x_168:
        /* <DEDUP_REMOVED lines=13> */
.L_x_171:
[----:B------:R-:W-:Y:S05]  /*d450*/  BSYNC B1 ;  /* 0x0000000000017941 */ /* 0x000fea0003800000 */
.L_x_170:
        /* <DEDUP_REMOVED lines=13> */
.L_x_173:
[----:B------:R-:W-:Y:S05]  /*d530*/  BSYNC B1 ;  /* 0x0000000000017941 */ /* 0x000fea0003800000 */
.L_x_172:
        /* <DEDUP_REMOVED lines=13> */
.L_x_175:
[----:B------:R-:W-:Y:S05]  /*d610*/  BSYNC B1 ;  /* 0x0000000000017941 */ /* 0x000fea0003800000 */
.L_x_174:
        /* <DEDUP_REMOVED lines=13> */
.L_x_177:
[----:B------:R-:W-:Y:S05]  /*d6f0*/  BSYNC B1 ;  /* 0x0000000000017941 */ /* 0x000fea0003800000 */
.L_x_176:
        /* <DEDUP_REMOVED lines=13> */
.L_x_179:
[----:B------:R-:W-:Y:S05]  /*d7d0*/  BSYNC B1 ;  /* 0x0000000000017941 */ /* 0x000fea0003800000 */
.L_x_178:
        /* <DEDUP_REMOVED lines=13> */
.L_x_181:
[----:B------:R-:W-:Y:S05]  /*d8b0*/  BSYNC B1 ;  /* 0x0000000000017941 */ /* 0x000fea0003800000 */
.L_x_180:
        /* <DEDUP_REMOVED lines=13> */
.L_x_183:
[----:B------:R-:W-:Y:S05]  /*d990*/  BSYNC B1 ;  /* 0x0000000000017941 */ /* 0x000fea0003800000 */
.L_x_182:
        /* <DEDUP_REMOVED lines=13> */
.L_x_185:
[----:B------:R-:W-:Y:S05]  /*da70*/  BSYNC B1 ;  /* 0x0000000000017941 */ /* 0x000fea0003800000 */
.L_x_184:
        /* <DEDUP_REMOVED lines=13> */
.L_x_187:
[----:B------:R-:W-:Y:S05]  /*db50*/  BSYNC B1 ;  /* 0x0000000000017941 */ /* 0x000fea0003800000 */
.L_x_186:
        /* <DEDUP_REMOVED lines=13> */
.L_x_189:
[----:B------:R-:W-:Y:S05]  /*dc30*/  BSYNC B1 ;  /* 0x0000000000017941 */ /* 0x000fea0003800000 */
.L_x_188:
        /* <DEDUP_REMOVED lines=13> */
.L_x_191:
[----:B------:R-:W-:Y:S05]  /*dd10*/  BSYNC B1 ;  /* 0x0000000000017941 */ /* 0x000fea0003800000 */
.L_x_190:
        /* <DEDUP_REMOVED lines=13> */
.L_x_193:
[----:B------:R-:W-:Y:S05]  /*ddf0*/  BSYNC B1 ;  /* 0x0000000000017941 */ /* 0x000fea0003800000 */
.L_x_192:
        /* <DEDUP_REMOVED lines=13> */
.L_x_195:
[----:B------:R-:W-:Y:S05]  /*ded0*/  BSYNC B1 ;  /* 0x0000000000017941 */ /* 0x000fea0003800000 */
.L_x_194:
        /* <DEDUP_REMOVED lines=13> */
.L_x_197:
[----:B------:R-:W-:Y:S05]  /*dfb0*/  BSYNC B1 ;  /* 0x0000000000017941 */ /* 0x000fea0003800000 */
.L_x_196:
        /* <DEDUP_REMOVED lines=13> */
.L_x_199:
[----:B------:R-:W-:Y:S05]  /*e090*/  BSYNC B1 ;  /* 0x0000000000017941 */ /* 0x000fea0003800000 */
.L_x_198:
        /* <DEDUP_REMOVED lines=13> */
.L_x_201:
[----:B------:R-:W-:Y:S05]  /*e170*/  BSYNC B1 ;  /* 0x0000000000017941 */ /* 0x000fea0003800000 */
.L_x_200:
        /* <DEDUP_REMOVED lines=13> */
.L_x_203:
[----:B------:R-:W-:Y:S05]  /*e250*/  BSYNC B1 ;  /* 0x0000000000017941 */ /* 0x000fea0003800000 */
.L_x_202:
        /* <DEDUP_REMOVED lines=13> */
.L_x_205:
[----:B------:R-:W-:Y:S05]  /*e330*/  BSYNC B1 ;  /* 0x0000000000017941 */ /* 0x000fea0003800000 */
.L_x_204:
        /* <DEDUP_REMOVED lines=13> */
.L_x_207:
[----:B------:R-:W-:Y:S05]  /*e410*/  BSYNC B1 ;  /* 0x0000000000017941 */ /* 0x000fea0003800000 */
.L_x_206:
        /* <DEDUP_REMOVED lines=13> */
.L_x_209:
[----:B------:R-:W-:Y:S05]  /*e4f0*/  BSYNC B1 ;  /* 0x0000000000017941 */ /* 0x000fea0003800000 */
.L_x_208:
        /* <DEDUP_REMOVED lines=13> */
.L_x_211:
[----:B------:R-:W-:Y:S05]  /*e5d0*/  BSYNC B1 ;  /* 0x0000000000017941 */ /* 0x000fea0003800000 */
.L_x_210:
        /* <DEDUP_REMOVED lines=13> */
.L_x_213:
[----:B------:R-:W-:Y:S05]  /*e6b0*/  BSYNC B1 ;  /* 0x0000000000017941 */ /* 0x000fea0003800000 */
.L_x_212:
        /* <DEDUP_REMOVED lines=13> */
.L_x_215:
[----:B------:R-:W-:Y:S05]  /*e790*/  BSYNC B1 ;  /* 0x0000000000017941 */ /* 0x000fea0003800000 */
.L_x_214:
        /* <DEDUP_REMOVED lines=13> */
.L_x_217:
[----:B------:R-:W-:Y:S05]  /*e870*/  BSYNC B1 ;  /* 0x0000000000017941 */ /* 0x000fea0003800000 */
.L_x_216:
        /* <DEDUP_REMOVED lines=13> */
.L_x_219:
[----:B------:R-:W-:Y:S05]  /*e950*/  BSYNC B1 ;  /* 0x0000000000017941 */ /* 0x000fea0003800000 */
.L_x_218:
        /* <DEDUP_REMOVED lines=13> */
.L_x_221:
[----:B------:R-:W-:Y:S05]  /*ea30*/  BSYNC B1 ;  /* 0x0000000000017941 */ /* 0x000fea0003800000 */
.L_x_220:
        /* <DEDUP_REMOVED lines=13> */
.L_x_223:
[----:B------:R-:W-:Y:S05]  /*eb10*/  BSYNC B1 ;  /* 0x0000000000017941 */ /* 0x000fea0003800000 */
.L_x_222:
        /* <DEDUP_REMOVED lines=13> */
.L_x_225:
[----:B------:R-:W-:Y:S05]  /*ebf0*/  BSYNC B1 ;  /* 0x0000000000017941 */ /* 0x000fea0003800000 */
.L_x_224:
        /* <DEDUP_REMOVED lines=13> */
.L_x_227:
[----:B------:R-:W-:Y:S05]  /*ecd0*/  BSYNC B1 ;  /* 0x0000000000017941 */ /* 0x000fea0003800000 */
.L_x_226:
        /* <DEDUP_REMOVED lines=13> */
.L_x_229:
[----:B------:R-:W-:Y:S05]  /*edb0*/  BSYNC B1 ;  /* 0x0000000000017941 */ /* 0x000fea0003800000 */
.L_x_228:
        /* <DEDUP_REMOVED lines=13> */
.L_x_231:
[----:B------:R-:W-:Y:S05]  /*ee90*/  BSYNC B1 ;  /* 0x0000000000017941 */ /* 0x000fea0003800000 */
.L_x_230:
[----:B------:R-:W3:Y:S01]  /*eea0*/  LDL.LU R6, [R1+0xf4] ;  /* 0x0000f40001067983 */ /* 0x000ee20000300800 */
[----:B-----5:R-:W-:Y:S01]  /*eeb0*/  LOP3.LUT R0, R0, 0xff, RZ, 0xc0, !PT ;  /* 0x000000ff00007812 */ /* 0x020fe200078ec0ff */
[----:B------:R-:W-:Y:S01]  /*eec0*/  BSSY B1, `(.L_x_232) ;  /* 0x0000013000017945 */ /* 0x000fe20003800000 */
[----:B------:R-:W-:Y:S02]  /*eed0*/  IADD3 R5, P0, R36, 0x80, RZ ;  /* 0x0000008024057810 */ /* 0x000fe40007f1e0ff */
[----:B------:R-:W-:-:S03]  /*eee0*/  F2FP.F16.E4M3.UNPACK_B R0, R0 ;  /* 0x00000000ff00723e */ /* 0x000fc600020006ff */
[----:B------:R-:W-:Y:S01]  /*eef0*/  IMAD.X R2, RZ, RZ, R37, P0 ;  /* 0x000000ffff027224 */ /* 0x000fe200000e0625 */
[----:B------:R-:W-:Y:S01]  /*ef00*/  ISETP.GE.AND P0, PT, R40, 0x81, PT ;  /* 0x000000812800780c */ /* 0x000fe20003f06270 */
[----:B------:R-:W-:Y:S02]  /*ef10*/  HADD2.F32 R0, -RZ, R0.H0_H0 ;  /* 0x20000000ff007230 */ /* 0x000fe40000004100 */
[----:B------:R-:W-:Y:S01]  /*ef20*/  IMAD R4, R2, UR6, RZ ;  /* 0x0000000602047c24 */ /* 0x000fe2000f8e02ff */
[----:B------:R-:W-:Y:S01]  /*ef30*/  ISETP.LT.OR P4, PT, R41, 0x1, !P0 ;  /* 0x000000012900780c */ /* 0x000fe20004781670 */
[----:B0-----:R-:W-:-:S04]  /*ef40*/  IMAD.WIDE.U32 R2, R5, UR6, R38 ;  /* 0x0000000605027c25 */ /* 0x001fc8000f8e0026 */
[----:B------:R-:W-:Y:S01]  /*ef50*/  FMUL R0, R0, UR23 ;  /* 0x0000001700007c20 */ /* 0x000fe20008400000 */
[----:B------:R-:W-:Y:S01]  /*ef60*/  IMAD R5, R5, UR7, R4 ;  /* 0x0000000705057c24 */ /* 0x000fe2000f8e0204 */
[----:B------:R-:W-:-:S04]  /*ef70*/  IADD3 R2, P2, R2, UR10, RZ ;  /* 0x0000000a02027c10 */ /* 0x000fc8000ff5e0ff */
[----:B------:R-:W-:Y:S01]  /*ef80*/  IADD3.X R3, R3, UR11, R5, P2, !PT ;  /* 0x0000000b03037c10 */ /* 0x000fe200097fe405 */
[----:B---3--:R-:W-:-:S05]  /*ef90*/  FFMA R0, R6, UR22, R0 ;  /* 0x0000001606007c23 */ /* 0x008fca0008000000 */
[----:B------:R-:W-:Y:S02]  /*efa0*/  F2FP.SATFINITE.E4M3.F32.PACK_AB_MERGE_C R7, RZ, R0, RZ ;  /* 0x00000000ff07723e */ /* 0x000fe400048070ff */
[----:B------:R-:W-:-:S03]  /*efb0*/  PRMT R0, RZ, 0x7610, R0 ;  /* 0x00007610ff007816 */ /* 0x000fc60000000000 */
[----:B------:R0:W-:Y:S01]  /*efc0*/  @!P1 STG.E.U8 desc[UR20][R30.64+0xb9], R7 ;  /* 0x0000b9071e009986 */ /* 0x0001e2000c101114 */
[----:B------:R-:W-:Y:S05]  /*efd0*/  @P4 BRA `(.L_x_233) ;  /* 0x0000000000044947 */ /* 0x000fea0003800000 */
[----:B------:R3:W5:Y:S02]  /*efe0*/  LDG.E.U8 R0, desc[UR20][R2.64] ;  /* 0x0000001402007981 */ /* 0x000764000c1e1100 */
.L_x_233:
[----:B------:R-:W-:Y:S05]  /*eff0*/  BSYNC B1 ;  /* 0x0000000000017941 */ /* 0x000fea0003800000 */
.L_x_232:
        /* <DEDUP_REMOVED lines=8> */
[----:B------:R-:W-:Y:S02]  /*f080*/  F2FP.SATFINITE.E4M3.F32.PACK_AB_MERGE_C R5, RZ, R0, RZ ;  /* 0x00000000ff05723e */ /* 0x000fe400048070ff */
[----:B------:R-:W-:-:S03]  /*f090*/  PRMT R0, RZ, 0x7610, R0 ;  /* 0x00007610ff007816 */ /* 0x000fc60000000000 */
[----:B------:R2:W-:Y:S01]  /*f0a0*/  @!P4 STG.E.U8 desc[UR20][R26.64], R5 ;  /* 0x000000051a00c986 */ /* 0x0005e2000c101114 */
[----:B------:R-:W-:Y:S05]  /*f0b0*/  @P2 BRA `(.L_x_235) ;  /* 0x0000000000042947 */ /* 0x000fea0003800000 */
[----:B------:R0:W5:Y:S02]  /*f0c0*/  LDG.E.U8 R0, desc[UR20][R2.64+0x1] ;  /* 0x0000011402007981 */ /* 0x000164000c1e1100 */
.L_x_235:
[----:B------:R-:W-:Y:S05]  /*f0d0*/  BSYNC B1 ;  /* 0x0000000000017941 */ /* 0x000fea0003800000 */
.L_x_234:
[----:B------:R-:W3:Y:S01]  /*f0e0*/  LDL.LU R4, [R1+0xfc] ;  /* 0x0000fc0001047983 */ /* 0x000ee20000300800 */
[----:B-----5:R-:W-:Y:S01]  /*f0f0*/  LOP3.LUT R0, R0, 0xff, RZ, 0xc0, !PT ;  /* 0x000000ff00007812 */ /* 0x020fe200078ec0ff */
[----:B------:R-:W-:Y:S01]  /*f100*/  BSSY B1, `(.L_x_236) ;  /* 0x0000013000017945 */ /* 0x000fe20003800000 */
[----:B--2---:R-:W-:Y:S02]  /*f110*/  IADD3 R5, P1, R36, 0x88, RZ ;  /* 0x0000008824057810 */ /* 0x004fe40007f3e0ff */
[----:B------:R-:W-:-:S03]  /*f120*/  F2FP.F16.E4M3.UNPACK_B R0, R0 ;  /* 0x00000000ff00723e */ /* 0x000fc600020006ff */
[----:B------:R-:W-:Y:S01]  /*f130*/  IMAD.X R36, RZ, RZ, R37, P1 ;  /* 0x000000ffff247224 */ /* 0x000fe200008e0625 */
[----:B------:R-:W-:Y:S01]  /*f140*/  ISETP.GE.AND P1, PT, R40, 0x89, PT ;  /* 0x000000892800780c */ /* 0x000fe20003f26270 */
[----:B------:R-:W-:Y:S02]  /*f150*/  HADD2.F32 R0, -RZ, R0.H0_H0 ;  /* 0x20000000ff007230 */ /* 0x000fe40000004100 */
[----:B------:R-:W-:Y:S01]  /*f160*/  IMAD R36, R36, UR6, RZ ;  /* 0x0000000624247c24 */ /* 0x000fe2000f8e02ff */
[----:B------:R-:W-:Y:S01]  /*f170*/  ISETP.LT.OR P5, PT, R41, 0x1, !P1 ;  /* 0x000000012900780c */ /* 0x000fe20004fa1670 */
[----:B------:R-:W-:-:S04]  /*f180*/  IMAD.WIDE.U32 R38, R5, UR6, R38 ;  /* 0x0000000605267c25 */ /* 0x000fc8000f8e0026 */
[----:B------:R-:W-:Y:S01]  /*f190*/  FMUL R0, R0, UR23 ;  /* 0x0000001700007c20 */ /* 0x000fe20008400000 */
[----:B------:R-:W-:-:S03]  /*f1a0*/  IMAD R5, R5, UR7, R36 ;  /* 0x0000000705057c24 */ /* 0x000fc6000f8e0224 */
[----:B---3--:R-:W-:Y:S01]  /*f1b0*/  FFMA R0, R4, UR22, R0 ;  /* 0x0000001604007c23 */ /* 0x008fe20008000000 */
[----:B------:R-:W-:-:S04]  /*f1c0*/  IADD3 R4, P4, R38, UR10, RZ ;  /* 0x0000000a26047c10 */ /* 0x000fc8000ff9e0ff */
[----:B0-----:R-:W-:Y:S02]  /*f1d0*/  F2FP.SATFINITE.E4M3.F32.PACK_AB_MERGE_C R7, RZ, R0, RZ ;  /* 0x00000000ff07723e */ /* 0x001fe400048070ff */
[----:B------:R-:W-:Y:S02]  /*f1e0*/  IADD3.X R5, R39, UR11, R5, P4, !PT ;  /* 0x0000000b27057c10 */ /* 0x000fe4000a7fe405 */
[----:B------:R-:W-:Y:S01]  /*f1f0*/  PRMT R0, RZ, 0x7610, R0 ;  /* 0x00007610ff007816 */ /* 0x000fe20000000000 */
[----:B------:R0:W-:Y:S01]  /*f200*/  @!P2 STG.E.U8 desc[UR20][R26.64+0x1], R7 ;  /* 0x000001071a00a986 */ /* 0x0001e2000c101114 */
[----:B------:R-:W-:Y:S05]  /*f210*/  @P5 BRA `(.L_x_237) ;  /* 0x0000000000045947 */ /* 0x000fea0003800000 */
[----:B------:R2:W5:Y:S02]  /*f220*/  LDG.E.U8 R0, desc[UR20][R4.64] ;  /* 0x0000001404007981 */ /* 0x000564000c1e1100 */
.L_x_237:
[----:B------:R-:W-:Y:S05]  /*f230*/  BSYNC B1 ;  /* 0x0000000000017941 */ /* 0x000fea0003800000 */
.L_x_236:
        /* <DEDUP_REMOVED lines=13> */
.L_x_239:
[----:B------:R-:W-:Y:S05]  /*f310*/  BSYNC B1 ;  /* 0x0000000000017941 */ /* 0x000fea0003800000 */
.L_x_238:
        /* <DEDUP_REMOVED lines=13> */
.L_x_241:
[----:B------:R-:W-:Y:S05]  /*f3f0*/  BSYNC B1 ;  /* 0x0000000000017941 */ /* 0x000fea0003800000 */
.L_x_240:
        /* <DEDUP_REMOVED lines=13> */
.L_x_243:
[----:B------:R-:W-:Y:S05]  /*f4d0*/  BSYNC B1 ;  /* 0x0000000000017941 */ /* 0x000fea0003800000 */
.L_x_242:
        /* <DEDUP_REMOVED lines=13> */
.L_x_245:
[----:B------:R-:W-:Y:S05]  /*f5b0*/  BSYNC B1 ;  /* 0x0000000000017941 */ /* 0x000fea0003800000 */
.L_x_244:
        /* <DEDUP_REMOVED lines=13> */
.L_x_247:
[----:B------:R-:W-:Y:S05]  /*f690*/  BSYNC B1 ;  /* 0x0000000000017941 */ /* 0x000fea0003800000 */
.L_x_246:
        /* <DEDUP_REMOVED lines=13> */
.L_x_249:
[----:B------:R-:W-:Y:S05]  /*f770*/  BSYNC B1 ;  /* 0x0000000000017941 */ /* 0x000fea0003800000 */
.L_x_248:
        /* <DEDUP_REMOVED lines=13> */
.L_x_251:
[----:B------:R-:W-:Y:S05]  /*f850*/  BSYNC B1 ;  /* 0x0000000000017941 */ /* 0x000fea0003800000 */
.L_x_250:
        /* <DEDUP_REMOVED lines=13> */
.L_x_253:
[----:B------:R-:W-:Y:S05]  /*f930*/  BSYNC B1 ;  /* 0x0000000000017941 */ /* 0x000fea0003800000 */
.L_x_252:
        /* <DEDUP_REMOVED lines=13> */
.L_x_255:
[----:B------:R-:W-:Y:S05]  /*fa10*/  BSYNC B1 ;  /* 0x0000000000017941 */ /* 0x000fea0003800000 */
.L_x_254:
        /* <DEDUP_REMOVED lines=13> */
.L_x_257:
[----:B------:R-:W-:Y:S05]  /*faf0*/  BSYNC B1 ;  /* 0x0000000000017941 */ /* 0x000fea0003800000 */
.L_x_256:
        /* <DEDUP_REMOVED lines=13> */
.L_x_259:
[----:B------:R-:W-:Y:S05]  /*fbd0*/  BSYNC B1 ;  /* 0x0000000000017941 */ /* 0x000fea0003800000 */
.L_x_258:
        /* <DEDUP_REMOVED lines=13> */
.L_x_261:
[----:B------:R-:W-:Y:S05]  /*fcb0*/  BSYNC B1 ;  /* 0x0000000000017941 */ /* 0x000fea0003800000 */
.L_x_260:
        /* <DEDUP_REMOVED lines=13> */
.L_x_263:
[----:B------:R-:W-:Y:S05]  /*fd90*/  BSYNC B1 ;  /* 0x0000000000017941 */ /* 0x000fea0003800000 */
.L_x_262:
        /* <DEDUP_REMOVED lines=13> */
.L_x_265:
[----:B------:R-:W-:Y:S05]  /*fe70*/  BSYNC B1 ;  /* 0x0000000000017941 */ /* 0x000fea0003800000 */
.L_x_264:
        /* <DEDUP_REMOVED lines=13> */
.L_x_267:
[----:B------:R-:W-:Y:S05]  /*ff50*/  BSYNC B1 ;  /* 0x0000000000017941 */ /* 0x000fea0003800000 */
.L_x_266:
        /* <DEDUP_REMOVED lines=13> */
.L_x_269:
[----:B------:R-:W-:Y:S05]  /*10030*/  BSYNC B1 ;  /* 0x0000000000017941 */ /* 0x000fea0003800000 */
.L_x_268:
        /* <DEDUP_REMOVED lines=13> */
.L_x_271:
[----:B------:R-:W-:Y:S05]  /*10110*/  BSYNC B1 ;  /* 0x0000000000017941 */ /* 0x000fea0003800000 */
.L_x_270:
        /* <DEDUP_REMOVED lines=13> */
.L_x_273:
[----:B------:R-:W-:Y:S05]  /*101f0*/  BSYNC B1 ;  /* 0x0000000000017941 */ /* 0x000fea0003800000 */
.L_x_272:
        /* <DEDUP_REMOVED lines=13> */
.L_x_275:
[----:B------:R-:W-:Y:S05]  /*102d0*/  BSYNC B1 ;  /* 0x0000000000017941 */ /* 0x000fea0003800000 */
.L_x_274:
        /* <DEDUP_REMOVED lines=13> */
.L_x_277:
[----:B------:R-:W-:Y:S05]  /*103b0*/  BSYNC B1 ;  /* 0x0000000000017941 */ /* 0x000fea0003800000 */
.L_x_276:
        /* <DEDUP_REMOVED lines=13> */
.L_x_279:
[----:B------:R-:W-:Y:S05]  /*10490*/  BSYNC B1 ;  /* 0x0000000000017941 */ /* 0x000fea0003800000 */
.L_x_278:
        /* <DEDUP_REMOVED lines=13> */
.L_x_281:
[----:B------:R-:W-:Y:S05]  /*10570*/  BSYNC B1 ;  /* 0x0000000000017941 */ /* 0x000fea0003800000 */
.L_x_280:
        /* <DEDUP_REMOVED lines=13> */
.L_x_283:
[----:B------:R-:W-:Y:S05]  /*10650*/  BSYNC B1 ;  /* 0x0000000000017941 */ /* 0x000fea0003800000 */
.L_x_282:
        /* <DEDUP_REMOVED lines=13> */
.L_x_285:
[----:B------:R-:W-:Y:S05]  /*10730*/  BSYNC B1 ;  /* 0x0000000000017941 */ /* 0x000fea0003800000 */
.L_x_284:
        /* <DEDUP_REMOVED lines=13> */
.L_x_287:
[----:B------:R-:W-:Y:S05]  /*10810*/  BSYNC B1 ;  /* 0x0000000000017941 */ /* 0x000fea0003800000 */
.L_x_286:
        /* <DEDUP_REMOVED lines=13> */
.L_x_289:
[----:B------:R-:W-:Y:S05]  /*108f0*/  BSYNC B1 ;  /* 0x0000000000017941 */ /* 0x000fea0003800000 */
.L_x_288:
        /* <DEDUP_REMOVED lines=13> */
.L_x_291:
[----:B------:R-:W-:Y:S05]  /*109d0*/  BSYNC B1 ;  /* 0x0000000000017941 */ /* 0x000fea0003800000 */
.L_x_290:
        /* <DEDUP_REMOVED lines=13> */
.L_x_293:
[----:B------:R-:W-:Y:S05]  /*10ab0*/  BSYNC B1 ;  /* 0x0000000000017941 */ /* 0x000fea0003800000 */
.L_x_292:
        /* <DEDUP_REMOVED lines=13> */
.L_x_295:
[----:B------:R-:W-:Y:S05]  /*10b90*/  BSYNC B1 ;  /* 0x0000000000017941 */ /* 0x000fea0003800000 */
.L_x_294:
        /* <DEDUP_REMOVED lines=13> */
.L_x_297:
[----:B------:R-:W-:Y:S05]  /*10c70*/  BSYNC B1 ;  /* 0x0000000000017941 */ /* 0x000fea0003800000 */
.L_x_296:
        /* <DEDUP_REMOVED lines=13> */
.L_x_299:
[----:B------:R-:W-:Y:S05]  /*10d50*/  BSYNC B1 ;  /* 0x0000000000017941 */ /* 0x000fea0003800000 */
.L_x_298:
        /* <DEDUP_REMOVED lines=13> */
.L_x_301:
[----:B------:R-:W-:Y:S05]  /*10e30*/  BSYNC B1 ;  /* 0x0000000000017941 */ /* 0x000fea0003800000 */
.L_x_300:
        /* <DEDUP_REMOVED lines=13> */
.L_x_303:
[----:B------:R-:W-:Y:S05]  /*10f10*/  BSYNC B1 ;  /* 0x0000000000017941 */ /* 0x000fea0003800000 */
.L_x_302:
        /* <DEDUP_REMOVED lines=13> */
.L_x_305:
[----:B------:R-:W-:Y:S05]  /*10ff0*/  BSYNC B1 ;  /* 0x0000000000017941 */ /* 0x000fea0003800000 */
.L_x_304:
        /* <DEDUP_REMOVED lines=13> */
.L_x_307:
[----:B------:R-:W-:Y:S05]  /*110d0*/  BSYNC B1 ;  /* 0x0000000000017941 */ /* 0x000fea0003800000 */
.L_x_306:
        /* <DEDUP_REMOVED lines=13> */
.L_x_309:
[----:B------:R-:W-:Y:S05]  /*111b0*/  BSYNC B1 ;  /* 0x0000000000017941 */ /* 0x000fea0003800000 */
.L_x_308:
        /* <DEDUP_REMOVED lines=13> */
.L_x_311:
[----:B------:R-:W-:Y:S05]  /*11290*/  BSYNC B1 ;  /* 0x0000000000017941 */ /* 0x000fea0003800000 */
.L_x_310:
        /* <DEDUP_REMOVED lines=13> */
.L_x_313:
[----:B------:R-:W-:Y:S05]  /*11370*/  BSYNC B1 ;  /* 0x0000000000017941 */ /* 0x000fea0003800000 */
.L_x_312:
        /* <DEDUP_REMOVED lines=13> */
.L_x_315:
[----:B------:R-:W-:Y:S05]  /*11450*/  BSYNC B1 ;  /* 0x0000000000017941 */ /* 0x000fea0003800000 */
.L_x_314:
        /* <DEDUP_REMOVED lines=13> */
.L_x_317:
[----:B------:R-:W-:Y:S05]  /*11530*/  BSYNC B1 ;  /* 0x0000000000017941 */ /* 0x000fea0003800000 */
.L_x_316:
        /* <DEDUP_REMOVED lines=13> */
.L_x_319:
[----:B------:R-:W-:Y:S05]  /*11610*/  BSYNC B1 ;  /* 0x0000000000017941 */ /* 0x000fea0003800000 */
.L_x_318:
        /* <DEDUP_REMOVED lines=13> */
.L_x_321:
[----:B------:R-:W-:Y:S05]  /*116f0*/  BSYNC B1 ;  /* 0x0000000000017941 */ /* 0x000fea0003800000 */
.L_x_320:
        /* <DEDUP_REMOVED lines=13> */
.L_x_323:
[----:B------:R-:W-:Y:S05]  /*117d0*/  BSYNC B1 ;  /* 0x0000000000017941 */ /* 0x000fea0003800000 */
.L_x_322:
        /* <DEDUP_REMOVED lines=13> */
.L_x_325:
[----:B------:R-:W-:Y:S05]  /*118b0*/  BSYNC B1 ;  /* 0x0000000000017941 */ /* 0x000fea0003800000 */
.L_x_324:
        /* <DEDUP_REMOVED lines=13> */
.L_x_327:
[----:B------:R-:W-:Y:S05]  /*11990*/  BSYNC B1 ;  /* 0x0000000000017941 */ /* 0x000fea0003800000 */
.L_x_326:
        /* <DEDUP_REMOVED lines=13> */
.L_x_329:
[----:B------:R-:W-:Y:S05]  /*11a70*/  BSYNC B1 ;  /* 0x0000000000017941 */ /* 0x000fea0003800000 */
.L_x_328:
        /* <DEDUP_REMOVED lines=13> */
.L_x_331:
[----:B------:R-:W-:Y:S05]  /*11b50*/  BSYNC B1 ;  /* 0x0000000000017941 */ /* 0x000fea0003800000 */
.L_x_330:
        /* <DEDUP_REMOVED lines=13> */
.L_x_333:
[----:B------:R-:W-:Y:S05]  /*11c30*/  BSYNC B1 ;  /* 0x0000000000017941 */ /* 0x000fea0003800000 */
.L_x_332:
        /* <DEDUP_REMOVED lines=13> */
.L_x_335:
[----:B------:R-:W-:Y:S05]  /*11d10*/  BSYNC B1 ;  /* 0x0000000000017941 */ /* 0x000fea0003800000 */
.L_x_334:
        /* <DEDUP_REMOVED lines=13> */
.L_x_337:
[----:B------:R-:W-:Y:S05]  /*11df0*/  BSYNC B1 ;  /* 0x0000000000017941 */ /* 0x000fea0003800000 */
.L_x_336:
        /* <DEDUP_REMOVED lines=13> */
.L_x_339:
[----:B------:R-:W-:Y:S05]  /*11ed0*/  BSYNC B1 ;  /* 0x0000000000017941 */ /* 0x000fea0003800000 */
.L_x_338:
        /* <DEDUP_REMOVED lines=13> */
.L_x_341:
[----:B------:R-:W-:Y:S05]  /*11fb0*/  BSYNC B1 ;  /* 0x0000000000017941 */ /* 0x000fea0003800000 */
.L_x_340:
        /* <DEDUP_REMOVED lines=13> */
.L_x_343:
[----:B------:R-:W-:Y:S05]  /*12090*/  BSYNC B1 ;  /* 0x0000000000017941 */ /* 0x000fea0003800000 */
.L_x_342:
        /* <DEDUP_REMOVED lines=13> */
.L_x_345:
[----:B------:R-:W-:Y:S05]  /*12170*/  BSYNC B1 ;  /* 0x0000000000017941 */ /* 0x000fea0003800000 */
.L_x_344:
        /* <DEDUP_REMOVED lines=13> */
.L_x_347:
[----:B------:R-:W-:Y:S05]  /*12250*/  BSYNC B1 ;  /* 0x0000000000017941 */ /* 0x000fea0003800000 */
.L_x_346:
        /* <DEDUP_REMOVED lines=13> */
.L_x_349:
[----:B------:R-:W-:Y:S05]  /*12330*/  BSYNC B1 ;  /* 0x0000000000017941 */ /* 0x000fea0003800000 */
.L_x_348:
        /* <DEDUP_REMOVED lines=13> */
.L_x_351:
[----:B------:R-:W-:Y:S05]  /*12410*/  BSYNC B1 ;  /* 0x0000000000017941 */ /* 0x000fea0003800000 */
.L_x_350:
        /* <DEDUP_REMOVED lines=13> */
.L_x_353:
[----:B------:R-:W-:Y:S05]  /*124f0*/  BSYNC B1 ;  /* 0x0000000000017941 */ /* 0x000fea0003800000 */
.L_x_352:
        /* <DEDUP_REMOVED lines=13> */
.L_x_355:
[----:B------:R-:W-:Y:S05]  /*125d0*/  BSYNC B1 ;  /* 0x0000000000017941 */ /* 0x000fea0003800000 */
.L_x_354:
        /* <DEDUP_REMOVED lines=13> */
.L_x_357:
[----:B------:R-:W-:Y:S05]  /*126b0*/  BSYNC B1 ;  /* 0x0000000000017941 */ /* 0x000fea0003800000 */
.L_x_356:
        /* <DEDUP_REMOVED lines=13> */
.L_x_359:
[----:B------:R-:W-:Y:S05]  /*12790*/  BSYNC B1 ;  /* 0x0000000000017941 */ /* 0x000fea0003800000 */
.L_x_358:
        /* <DEDUP_REMOVED lines=13> */
.L_x_361:
[----:B------:R-:W-:Y:S05]  /*12870*/  BSYNC B1 ;  /* 0x0000000000017941 */ /* 0x000fea0003800000 */
.L_x_360:
        /* <DEDUP_REMOVED lines=13> */
.L_x_363:
[----:B------:R-:W-:Y:S05]  /*12950*/  BSYNC B1 ;  /* 0x0000000000017941 */ /* 0x000fea0003800000 */
.L_x_362:
        /* <DEDUP_REMOVED lines=13> */
.L_x_365:
[----:B------:R-:W-:Y:S05]  /*12a30*/  BSYNC B1 ;  /* 0x0000000000017941 */ /* 0x000fea0003800000 */
.L_x_364:
        /* <DEDUP_REMOVED lines=13> */
.L_x_367:
[----:B------:R-:W-:Y:S05]  /*12b10*/  BSYNC B1 ;  /* 0x0000000000017941 */ /* 0x000fea0003800000 */
.L_x_366:
        /* <DEDUP_REMOVED lines=13> */
.L_x_369:
[----:B------:R-:W-:Y:S05]  /*12bf0*/  BSYNC B1 ;  /* 0x0000000000017941 */ /* 0x000fea0003800000 */
.L_x_368:
        /* <DEDUP_REMOVED lines=13> */
.L_x_371:
[----:B------:R-:W-:Y:S05]  /*12cd0*/  BSYNC B1 ;  /* 0x0000000000017941 */ /* 0x000fea0003800000 */
.L_x_370:
        /* <DEDUP_REMOVED lines=13> */
.L_x_373:
[----:B------:R-:W-:Y:S05]  /*12db0*/  BSYNC B1 ;  /* 0x0000000000017941 */ /* 0x000fea0003800000 */
.L_x_372:
        /* <DEDUP_REMOVED lines=13> */
.L_x_375:
[----:B------:R-:W-:Y:S05]  /*12e90*/  BSYNC B1 ;  /* 0x0000000000017941 */ /* 0x000fea0003800000 */
.L_x_374:
        /* <DEDUP_REMOVED lines=13> */
.L_x_377:
[----:B------:R-:W-:Y:S05]  /*12f70*/  BSYNC B1 ;  /* 0x0000000000017941 */ /* 0x000fea0003800000 */
.L_x_376:
        /* <DEDUP_REMOVED lines=13> */
.L_x_379:
[----:B------:R-:W-:Y:S05]  /*13050*/  BSYNC B1 ;  /* 0x0000000000017941 */ /* 0x000fea0003800000 */
.L_x_378:
        /* <DEDUP_REMOVED lines=13> */
.L_x_381:
[----:B------:R-:W-:Y:S05]  /*13130*/  BSYNC B1 ;  /* 0x0000000000017941 */ /* 0x000fea0003800000 */
.L_x_380:
        /* <DEDUP_REMOVED lines=13> */
.L_x_383:
[----:B------:R-:W-:Y:S05]  /*13210*/  BSYNC B1 ;  /* 0x0000000000017941 */ /* 0x000fea0003800000 */
.L_x_382:
        /* <DEDUP_REMOVED lines=13> */
.L_x_385:
[----:B------:R-:W-:Y:S05]  /*132f0*/  BSYNC B1 ;  /* 0x0000000000017941 */ /* 0x000fea0003800000 */
.L_x_384:
        /* <DEDUP_REMOVED lines=13> */
.L_x_387:
[----:B------:R-:W-:Y:S05]  /*133d0*/  BSYNC B1 ;  /* 0x0000000000017941 */ /* 0x000fea0003800000 */
.L_x_386:
        /* <DEDUP_REMOVED lines=13> */
.L_x_389:
[----:B------:R-:W-:Y:S05]  /*134b0*/  BSYNC B1 ;  /* 0x0000000000017941 */ /* 0x000fea0003800000 */
.L_x_388:
        /* <DEDUP_REMOVED lines=13> */
.L_x_391:
[----:B------:R-:W-:Y:S05]  /*13590*/  BSYNC B1 ;  /* 0x0000000000017941 */ /* 0x000fea0003800000 */
.L_x_390:
        /* <DEDUP_REMOVED lines=13> */
.L_x_393:
[----:B------:R-:W-:Y:S05]  /*13670*/  BSYNC B1 ;  /* 0x0000000000017941 */ /* 0x000fea0003800000 */
.L_x_392:
        /* <DEDUP_REMOVED lines=13> */
.L_x_395:
[----:B------:R-:W-:Y:S05]  /*13750*/  BSYNC B1 ;  /* 0x0000000000017941 */ /* 0x000fea0003800000 */
.L_x_394:
        /* <DEDUP_REMOVED lines=13> */
.L_x_397:
[----:B------:R-:W-:Y:S05]  /*13830*/  BSYNC B1 ;  /* 0x0000000000017941 */ /* 0x000fea0003800000 */
.L_x_396:
        /* <DEDUP_REMOVED lines=13> */
.L_x_399:
[----:B------:R-:W-:Y:S05]  /*13910*/  BSYNC B1 ;  /* 0x0000000000017941 */ /* 0x000fea0003800000 */
.L_x_398:
        /* <DEDUP_REMOVED lines=13> */
.L_x_401:
[----:B------:R-:W-:Y:S05]  /*139f0*/  BSYNC B1 ;  /* 0x0000000000017941 */ /* 0x000fea0003800000 */
.L_x_400:
        /* <DEDUP_REMOVED lines=13> */
.L_x_403:
[----:B------:R-:W-:Y:S05]  /*13ad0*/  BSYNC B1 ;  /* 0x0000000000017941 */ /* 0x000fea0003800000 */
.L_x_402:
        /* <DEDUP_REMOVED lines=13> */
.L_x_405:
[----:B------:R-:W-:Y:S05]  /*13bb0*/  BSYNC B1 ;  /* 0x0000000000017941 */ /* 0x000fea0003800000 */
.L_x_404:
        /* <DEDUP_REMOVED lines=13> */
.L_x_407:
[----:B------:R-:W-:Y:S05]  /*13c90*/  BSYNC B1 ;  /* 0x0000000000017941 */ /* 0x000fea0003800000 */
.L_x_406:
        /* <DEDUP_REMOVED lines=13> */
.L_x_409:
[----:B------:R-:W-:Y:S05]  /*13d70*/  BSYNC B1 ;  /* 0x0000000000017941 */ /* 0x000fea0003800000 */
.L_x_408:
        /* <DEDUP_REMOVED lines=13> */
.L_x_411:
[----:B------:R-:W-:Y:S05]  /*13e50*/  BSYNC B1 ;  /* 0x0000000000017941 */ /* 0x000fea0003800000 */
.L_x_410:
        /* <DEDUP_REMOVED lines=13> */
.L_x_413:
[----:B------:R-:W-:Y:S05]  /*13f30*/  BSYNC B1 ;  /* 0x0000000000017941 */ /* 0x000fea0003800000 */
.L_x_412:
        /* <DEDUP_REMOVED lines=13> */
.L_x_415:
[----:B------:R-:W-:Y:S05]  /*14010*/  BSYNC B1 ;  /* 0x0000000000017941 */ /* 0x000fea0003800000 */
.L_x_414:
        /* <DEDUP_REMOVED lines=13> */
.L_x_417:
[----:B------:R-:W-:Y:S05]  /*140f0*/  BSYNC B1 ;  /* 0x0000000000017941 */ /* 0x000fea0003800000 */
.L_x_416:
        /* <DEDUP_REMOVED lines=13> */
.L_x_419:
[----:B------:R-:W-:Y:S05]  /*141d0*/  BSYNC B1 ;  /* 0x0000000000017941 */ /* 0x000fea0003800000 */
.L_x_418:
[----:B--23--:R-:W2:Y:S01]  /*141e0*/  LDL.LU R2, [R1+0x26c] ;  /* 0x00026c0001027983 */ /* 0x00cea20000300800 */
        /* <DEDUP_REMOVED lines=12> */
.L_x_421:
[----:B------:R-:W-:Y:S05]  /*142b0*/  BSYNC B1 ;  /* 0x0000000000017941 */ /* 0x000fea0003800000 */
.L_x_420:
[----:B------:R-:W4:Y:S01]  /*142c0*/  LDL.LU R2, [R1+0x270] ;  /* 0x0002700001027983 */ /* 0x000f220000300800 */
[----:B-----5:R-:W-:Y:S01]  /*142d0*/  LOP3.LUT R0, R0, 0xff, RZ, 0xc0, !PT ;  /* 0x000000ff00007812 */ /* 0x020fe200078ec0ff */
[----:B------:R-:W-:Y:S01]  /*142e0*/  BSSY B1, `(.L_x_422) ;  /* 0x000000b000017945 */ /* 0x000fe20003800000 */
[----:B------:R-:W-:Y:S02]  /*142f0*/  ISETP.LT.OR P1, PT, R41, 0xba, !P1 ;  /* 0x000000ba2900780c */ /* 0x000fe40004f21670 */
[----:B------:R-:W-:-:S05]  /*14300*/  F2FP.F16.E4M3.UNPACK_B R0, R0 ;  /* 0x00000000ff00723e */ /* 0x000fca00020006ff */
[----:B------:R-:W-:-:S05]  /*14310*/  HADD2.F32 R0, -RZ, R0.H0_H0 ;  /* 0x20000000ff007230 */ /* 0x000fca0000004100 */
[----:B------:R-:W-:-:S04]  /*14320*/  FMUL R0, R0, UR23 ;  /* 0x0000001700007c20 */ /* 0x000fc80008400000 */
[----:B----4-:R-:W-:-:S05]  /*14330*/  FFMA R0, R2, UR22, R0 ;  /* 0x0000001602007c23 */ /* 0x010fca0008000000 */
[----:B--2---:R-:W-:Y:S02]  /*14340*/  F2FP.SATFINITE.E4M3.F32.PACK_AB_MERGE_C R3, RZ, R0, RZ ;  /* 0x00000000ff03723e */ /* 0x004fe400048070ff */
[----:B------:R-:W-:-:S03]  /*14350*/  PRMT R0, RZ, 0x7610, R0 ;  /* 0x00007610ff007816 */ /* 0x000fc60000000000 */
[----:B------:R2:W-:Y:S01]  /*14360*/  @!P2 STG.E.U8 desc[UR20][R28.64+0xb8], R3 ;  /* 0x0000b8031c00a986 */ /* 0x0005e2000c101114 */
[----:B------:R-:W-:Y:S05]  /*14370*/  @P1 BRA `(.L_x_423) ;  /* 0x0000000000041947 */ /* 0x000fea0003800000 */
[----:B------:R4:W5:Y:S02]  /*14380*/  LDG.E.U8 R0, desc[UR20][R4.64+0xb9] ;  /* 0x0000b91404007981 */ /* 0x000964000c1e1100 */
.L_x_423:
[----:B------:R-:W-:Y:S05]  /*14390*/  BSYNC B1 ;  /* 0x0000000000017941 */ /* 0x000fea0003800000 */
.L_x_422:
[----:B------:R-:W-:Y:S05]  /*143a0*/  @P1 BRA `(.L_x_424) ;  /* 0x0000003800ac1947 */ /* 0x000fea0003800000 */
[----:B------:R-:W2:Y:S01]  /*143b0*/  LDL.LU R2, [R1+0x274] ;  /* 0x0002740001027983 */ /* 0x000ea20000300800 */
[----:B-----5:R-:W-:-:S04]  /*143c0*/  LOP3.LUT R0, R0, 0xff, RZ, 0xc0, !PT ;  /* 0x000000ff00007812 */ /* 0x020fc800078ec0ff */
[----:B------:R-:W-:-:S05]  /*143d0*/  F2FP.F16.E4M3.UNPACK_B R0, R0 ;  /* 0x00000000ff00723e */ /* 0x000fca00020006ff */
[----:B------:R-:W-:-:S05]  /*143e0*/  HADD2.F32 R0, -RZ, R0.H0_H0 ;  /* 0x20000000ff007230 */ /* 0x000fca0000004100 */
[----:B------:R-:W-:-:S04]  /*143f0*/  FMUL R0, R0, UR23 ;  /* 0x0000001700007c20 */ /* 0x000fc80008400000 */
[----:B--2---:R-:W-:-:S05]  /*14400*/  FFMA R0, R2, UR22, R0 ;  /* 0x0000001602007c23 */ /* 0x004fca0008000000 */
[----:B------:R-:W-:-:S05]  /*14410*/  F2FP.SATFINITE.E4M3.F32.PACK_AB_MERGE_C R3, RZ, R0, RZ ;  /* 0x00000000ff03723e */ /* 0x000fca00048070ff */
[----:B------:R2:W-:Y:S01]  /*14420*/  STG.E.U8 desc[UR20][R28.64+0xb9], R3 ;  /* 0x0000b9031c007986 */ /* 0x0005e2000c101114 */
[----:B------:R-:W-:Y:S05]  /*14430*/  BRA `(.L_x_424) ;  /* 0x0000003800887947 */ /* 0x000fea0003800000 */
.L_x_39:
[----:B------:R-:W-:Y:S01]  /*14440*/  ISETP.GE.AND P1, PT, R40, 0x1, PT ;  /* 0x000000012800780c */ /* 0x000fe20003f26270 */
[----:B------:R-:W-:Y:S01]  /*14450*/  FMUL R226, R226, UR22 ;  /* 0x00000016e2e27c20 */ /* 0x000fe20008400000 */
[----:B------:R-:W2:Y:S01]  /*14460*/  LDL.LU R227, [R1+0x10] ;  /* 0x0000100001e37983 */ /* 0x000ea20000300800 */
[----:B------:R-:W-:Y:S01]  /*14470*/  ISETP.GE.AND P2, PT, R40, 0x9, PT ;  /* 0x000000092800780c */ /* 0x000fe20003f46270 */
[----:B------:R-:W-:Y:S01]  /*14480*/  FMUL R225, R225, UR22 ;  /* 0x00000016e1e17c20 */ /* 0x000fe20008400000 */
[C---:B------:R-:W-:Y:S02]  /*14490*/  ISETP.LT.OR P0, PT, R41.reuse, 0x1, !P1 ;  /* 0x000000012900780c */ /* 0x040fe40004f01670 */
[----:B------:R-:W-:Y:S02]  /*144a0*/  F2FP.SATFINITE.E4M3.F32.PACK_AB_MERGE_C R25, RZ, R226, RZ ;  /* 0x000000e2ff19723e */ /* 0x000fe400048070ff */
[----:B------:R-:W-:Y:S01]  /*144b0*/  ISETP.LT.OR P4, PT, R41, 0x2, !P1 ;  /* 0x000000022900780c */ /* 0x000fe20004f81670 */
[----:B------:R-:W-:Y:S01]  /*144c0*/  FMUL R224, R224, UR22 ;  /* 0x00000016e0e07c20 */ /* 0x000fe20008400000 */
[----:B------:R-:W-:Y:S01]  /*144d0*/  F2FP.SATFINITE.E4M3.F32.PACK_AB_MERGE_C R225, RZ, R225, RZ ;  /* 0x000000e1ffe1723e */ /* 0x000fe200048070ff */
[----:B------:R-:W-:Y:S01]  /*144e0*/  FMUL R223, R223, UR22 ;  /* 0x00000016dfdf7c20 */ /* 0x000fe20008400000 */
[----:B------:R-:W3:Y:S01]  /*144f0*/  LDL.LU R226, [R1+0x8] ;  /* 0x0000080001e27983 */ /* 0x000ee20000300800 */
[----:B------:R-:W-:Y:S01]  /*14500*/  FMUL R222, R222, UR22 ;  /* 0x00000016dede7c20 */ /* 0x000fe20008400000 */
[----:B------:R-:W-:-:S02]  /*14510*/  F2FP.SATFINITE.E4M3.F32.PACK_AB_MERGE_C R35, RZ, R224, RZ ;  /* 0x000000e0ff23723e */ /* 0x000fc400048070ff */
[----:B------:R-:W4:Y:S01]  /*14520*/  LDL.LU R224, [R1+0x4] ;  /* 0x0000040001e07983 */ /* 0x000f220000300800 */
[----:B------:R-:W-:Y:S01]  /*14530*/  FMUL R220, R220, UR22 ;  /* 0x00000016dcdc7c20 */ /* 0x000fe20008400000 */
[C---:B------:R-:W-:Y:S02]  /*14540*/  ISETP.LT.OR P6, PT, R41.reuse, 0x1, !P2 ;  /* 0x000000012900780c */ /* 0x040fe400057c1670 */
[----:B------:R-:W-:Y:S01]  /*14550*/  @!P0 STG.E.U8 desc[UR20][R32.64], R25 ;  /* 0x0000001920008986 */ /* 0x000fe2000c101114 */
[----:B------:R-:W-:Y:S02]  /*14560*/  ISETP.LT.OR P0, PT, R41, 0x2, !P2 ;  /* 0x000000022900780c */ /* 0x000fe40005701670 */
[----:B------:R-:W-:Y:S01]  /*14570*/  F2FP.SATFINITE.E4M3.F32.PACK_AB_MERGE_C R223, RZ, R223, RZ ;  /* 0x000000dfffdf723e */ /* 0x000fe200048070ff */
[----:B------:R0:W-:Y:S01]  /*14580*/  @!P4 STG.E.U8 desc[UR20][R32.64+0x1], R225 ;  /* 0x000001e12000c986 */ /* 0x0001e2000c101114 */
[----:B------:R-:W-:-:S03]  /*14590*/  F2FP.SATFINITE.E4M3.F32.PACK_AB_MERGE_C R37, RZ, R222, RZ ;  /* 0x000000deff25723e */ /* 0x000fc600048070ff */
[----:B0-----:R-:W3:Y:S01]  /*145a0*/  LDL.LU R225, [R1] ;  /* 0x0000000001e17983 */ /* 0x001ee20000300800 */
[----:B------:R-:W-:-:S03]  /*145b0*/  F2FP.SATFINITE.E4M3.F32.PACK_AB_MERGE_C R25, RZ, R220, RZ ;  /* 0x000000dcff19723e */ /* 0x000fc600048070ff */
[----:B------:R-:W3:Y:S04]  /*145c0*/  LDL.LU R222, [R1+0x18] ;  /* 0x0000180001de7983 */ /* 0x000ee80000300800 */
[----:B------:R0:W-:Y:S04]  /*145d0*/  @!P0 STG.E.U8 desc[UR20][R30.64+0x1], R223 ;  /* 0x000001df1e008986 */ /* 0x0001e8000c101114 */
[----:B0-----:R-:W3:Y:S04]  /*145e0*/  LDL.LU R223, [R1+0x14] ;  /* 0x0000140001df7983 */ /* 0x001ee80000300800 */
[----:B------:R-:W3:Y:S01]  /*145f0*/  LDL.LU R220, [R1+0xc] ;  /* 0x00000c0001dc7983 */ /* 0x000ee20000300800 */
[----:B------:R-:W-:-:S02]  /*14600*/  ISETP.LT.OR P5, PT, R41, 0x9, !P1 ;  /* 0x000000092900780c */ /* 0x000fc40004fa1670 */
[----:B------:R-:W-:Y:S01]  /*14610*/  ISETP.LT.OR P4, PT, R41, 0xa, !P1 ;  /* 0x0000000a2900780c */ /* 0x000fe20004f81670 */
[----:B------:R-:W-:Y:S01]  /*14620*/  FMUL R221, R221, UR22 ;  /* 0x00000016dddd7c20 */ /* 0x000fe20008400000 */
[----:B------:R0:W-:Y:S01]  /*14630*/  @!P6 STG.E.U8 desc[UR20][R30.64], R35 ;  /* 0x000000231e00e986 */ /* 0x0001e2000c101114 */
[C---:B------:R-:W-:Y:S02]  /*14640*/  ISETP.LT.OR P6, PT, R41.reuse, 0x9, !P2 ;  /* 0x000000092900780c */ /* 0x040fe400057c1670 */
[----:B------:R-:W-:Y:S02]  /*14650*/  ISETP.LT.OR P0, PT, R41, 0xa, !P2 ;  /* 0x0000000a2900780c */ /* 0x000fe40005701670 */
[----:B------:R-:W-:Y:S01]  /*14660*/  F2FP.SATFINITE.E4M3.F32.PACK_AB_MERGE_C R221, RZ, R221, RZ ;  /* 0x000000ddffdd723e */ /* 0x000fe200048070ff */
[----:B------:R-:W-:-:S03]  /*14670*/  FMUL R219, R219, UR22 ;  /* 0x00000016dbdb7c20 */ /* 0x000fc60008400000 */
[----:B------:R1:W-:Y:S01]  /*14680*/  @!P5 STG.E.U8 desc[UR20][R32.64+0x8], R37 ;  /* 0x000008252000d986 */ /* 0x0003e2000c101114 */
[C---:B------:R-:W-:Y:S01]  /*14690*/  ISETP.LT.OR P5, PT, R41.reuse, 0x11, !P1 ;  /* 0x000000112900780c */ /* 0x040fe20004fa1670 */
[----:B------:R-:W-:Y:S02]  /*146a0*/  FMUL R218, R218, UR22 ;  /* 0x00000016dada7c20 */ /* 0x000fe40008400000 */
[----:B------:R-:W-:Y:S01]  /*146b0*/  @!P4 STG.E.U8 desc[UR20][R32.64+0x9], R221 ;  /* 0x000009dd2000c986 */ /* 0x000fe2000c101114 */
[----:B------:R-:W-:Y:S01]  /*146c0*/  ISETP.LT.OR P4, PT, R41, 0x12, !P1 ;  /* 0x000000122900780c */ /* 0x000fe20004f81670 */
[----:B------:R-:W-:Y:S01]  /*146d0*/  FMUL R217, R217, UR22 ;  /* 0x00000016d9d97c20 */ /* 0x000fe20008400000 */
[----:B------:R-:W-:Y:S02]  /*146e0*/  F2FP.SATFINITE.E4M3.F32.PACK_AB_MERGE_C R219, RZ, R219, RZ ;  /* 0x000000dbffdb723e */ /* 0x000fe400048070ff */
[----:B0-----:R-:W-:Y:S01]  /*146f0*/  F2FP.SATFINITE.E4M3.F32.PACK_AB_MERGE_C R35, RZ, R218, RZ ;  /* 0x000000daff23723e */ /* 0x001fe200048070ff */
[----:B------:R0:W-:Y:S01]  /*14700*/  @!P6 STG.E.U8 desc[UR20][R30.64+0x8], R25 ;  /* 0x000008191e00e986 */ /* 0x0001e2000c101114 */
[----:B------:R-:W-:-:S02]  /*14710*/  ISETP.LT.OR P6, PT, R41, 0x11, !P2 ;  /* 0x000000112900780c */ /* 0x000fc400057c1670 */
[----:B------:R-:W-:Y:S01]  /*14720*/  F2FP.SATFINITE.E4M3.F32.PACK_AB_MERGE_C R217, RZ, R217, RZ ;  /* 0x000000d9ffd9723e */ /* 0x000fe200048070ff */
[----:B------:R-:W-:Y:S01]  /*14730*/  @!P0 STG.E.U8 desc[UR20][R30.64+0x9], R219 ;  /* 0x000009db1e008986 */ /* 0x000fe2000c101114 */
[C---:B------:R-:W-:Y:S01]  /*14740*/  ISETP.LT.OR P0, PT, R41.reuse, 0x12, !P2 ;  /* 0x000000122900780c */ /* 0x040fe20005701670 */
[----:B------:R-:W-:Y:S02]  /*14750*/  FMUL R216, R216, UR22 ;  /* 0x00000016d8d87c20 */ /* 0x000fe40008400000 */
[----:B------:R0:W-:Y:S01]  /*14760*/  @!P5 STG.E.U8 desc[UR20][R32.64+0x10], R35 ;  /* 0x000010232000d986 */ /* 0x0001e2000c101114 */
[----:B------:R-:W-:Y:S01]  /*14770*/  ISETP.LT.OR P5, PT, R41, 0x19, !P1 ;  /* 0x000000192900780c */ /* 0x000fe20004fa1670 */
[----:B------:R-:W-:Y:S01]  /*14780*/  FMUL R23, R23, UR22 ;  /* 0x0000001617177c20 */ /* 0x000fe20008400000 */
[----:B------:R-:W-:Y:S01]  /*14790*/  FMUL R22, R22, UR22 ;  /* 0x0000001616167c20 */ /* 0x000fe20008400000 */
[----:B------:R-:W-:Y:S01]  /*147a0*/  @!P4 STG.E.U8 desc[UR20][R32.64+0x11], R217 ;  /* 0x000011d92000c986 */ /* 0x000fe2000c101114 */
[----:B------:R-:W-:-:S02]  /*147b0*/  ISETP.LT.OR P4, PT, R41, 0x1a, !P1 ;  /* 0x0000001a2900780c */ /* 0x000fc40004f81670 */
[----:B-1----:R-:W-:Y:S01]  /*147c0*/  F2FP.SATFINITE.E4M3.F32.PACK_AB_MERGE_C R37, RZ, R216, RZ ;  /* 0x000000d8ff25723e */ /* 0x002fe200048070ff */
[----:B------:R-:W-:Y:S01]  /*147d0*/  FMUL R21, R21, UR22 ;  /* 0x0000001615157c20 */ /* 0x000fe20008400000 */
[----:B------:R-:W-:Y:S02]  /*147e0*/  F2FP.SATFINITE.E4M3.F32.PACK_AB_MERGE_C R23, RZ, R23, RZ ;  /* 0x00000017ff17723e */ /* 0x000fe400048070ff */
[----:B0-----:R-:W-:Y:S01]  /*147f0*/  F2FP.SATFINITE.E4M3.F32.PACK_AB_MERGE_C R25, RZ, R22, RZ ;  /* 0x00000016ff19723e */ /* 0x001fe200048070ff */
[----:B------:R-:W-:Y:S01]  /*14800*/  @!P6 STG.E.U8 desc[UR20][R30.64+0x10], R37 ;  /* 0x000010251e00e986 */ /* 0x000fe2000c101114 */
[C---:B------:R-:W-:Y:S02]  /*14810*/  ISETP.LT.OR P6, PT, R41.reuse, 0x19, !P2 ;  /* 0x000000192900780c */ /* 0x040fe400057c1670 */
[----:B------:R-:W-:Y:S01]  /*14820*/  F2FP.SATFINITE.E4M3.F32.PACK_AB_MERGE_C R21, RZ, R21, RZ ;  /* 0x00000015ff15723e */ /* 0x000fe200048070ff */
[----:B------:R0:W-:Y:S01]  /*14830*/  @!P0 STG.E.U8 desc[UR20][R30.64+0x11], R23 ;  /* 0x000011171e008986 */ /* 0x0001e2000c101114 */
[----:B------:R-:W-:Y:S01]  /*14840*/  ISETP.LT.OR P0, PT, R41, 0x1a, !P2 ;  /* 0x0000001a2900780c */ /* 0x000fe20005701670 */
[----:B------:R-:W-:-:S02]  /*14850*/  FMUL R20, R20, UR22 ;  /* 0x0000001614147c20 */ /* 0x000fc40008400000 */
[----:B------:R-:W-:Y:S01]  /*14860*/  @!P5 STG.E.U8 desc[UR20][R32.64+0x18], R25 ;  /* 0x000018192000d986 */ /* 0x000fe2000c101114 */
[----:B------:R-:W-:Y:S01]  /*14870*/  ISETP.LT.OR P5, PT, R41, 0x21, !P1 ;  /* 0x000000212900780c */ /* 0x000fe20004fa1670 */
[----:B------:R-:W-:Y:S01]  /*14880*/  FMUL R19, R19, UR22 ;  /* 0x0000001613137c20 */ /* 0x000fe20008400000 */
[----:B------:R-:W-:Y:S01]  /*14890*/  FMUL R18, R18, UR22 ;  /* 0x0000001612127c20 */ /* 0x000fe20008400000 */
[----:B------:R1:W-:Y:S01]  /*148a0*/  @!P4 STG.E.U8 desc[UR20][R32.64+0x19], R21 ;  /* 0x000019152000c986 */ /* 0x0003e2000c101114 */
[----:B------:R-:W-:Y:S02]  /*148b0*/  ISETP.LT.OR P4, PT, R41, 0x22, !P1 ;  /* 0x000000222900780c */ /* 0x000fe40004f81670 */
[----:B------:R-:W-:Y:S01]  /*148c0*/  F2FP.SATFINITE.E4M3.F32.PACK_AB_MERGE_C R35, RZ, R20, RZ ;  /* 0x00000014ff23723e */ /* 0x000fe200048070ff */
[----:B------:R-:W-:Y:S01]  /*148d0*/  FMUL R17, R17, UR22 ;  /* 0x0000001611117c20 */ /* 0x000fe20008400000 */
[----:B------:R-:W-:Y:S02]  /*148e0*/  F2FP.SATFINITE.E4M3.F32.PACK_AB_MERGE_C R19, RZ, R19, RZ ;  /* 0x00000013ff13723e */ /* 0x000fe400048070ff */
[----:B0-----:R-:W-:Y:S01]  /*148f0*/  F2FP.SATFINITE.E4M3.F32.PACK_AB_MERGE_C R23, RZ, R18, RZ ;  /* 0x00000012ff17723e */ /* 0x001fe200048070ff */
[----:B------:R-:W-:Y:S01]  /*14900*/  @!P6 STG.E.U8 desc[UR20][R30.64+0x18], R35 ;  /* 0x000018231e00e986 */ /* 0x000fe2000c101114 */
[----:B------:R-:W-:-:S02]  /*14910*/  ISETP.LT.OR P6, PT, R41, 0x21, !P2 ;  /* 0x000000212900780c */ /* 0x000fc400057c1670 */
[----:B------:R-:W-:Y:S01]  /*14920*/  F2FP.SATFINITE.E4M3.F32.PACK_AB_MERGE_C R17, RZ, R17, RZ ;  /* 0x00000011ff11723e */ /* 0x000fe200048070ff */
[----:B------:R0:W-:Y:S01]  /*14930*/  @!P0 STG.E.U8 desc[UR20][R30.64+0x19], R19 ;  /* 0x000019131e008986 */ /* 0x0001e2000c101114 */
[C---:B------:R-:W-:Y:S01]  /*14940*/  ISETP.LT.OR P0, PT, R41.reuse, 0x22, !P2 ;  /* 0x000000222900780c */ /* 0x040fe20005701670 */
[----:B------:R-:W-:Y:S02]  /*14950*/  FMUL R16, R16, UR22 ;  /* 0x0000001610107c20 */ /* 0x000fe40008400000 */
[----:B------:R-:W-:Y:S01]  /*14960*/  @!P5 STG.E.U8 desc[UR20][R32.64+0x20], R23 ;  /* 0x000020172000d986 */ /* 0x000fe2000c101114 */
[----:B------:R-:W-:Y:S01]  /*14970*/  ISETP.LT.OR P5, PT, R41, 0x29, !P1 ;  /* 0x000000292900780c */ /* 0x000fe20004fa1670 */
[----:B------:R-:W-:Y:S01]  /*14980*/  FMUL R15, R15, UR22 ;  /* 0x000000160f0f7c20 */ /* 0x000fe20008400000 */
[----:B------:R-:W-:Y:S01]  /*14990*/  FMUL R14, R14, UR22 ;  /* 0x000000160e0e7c20 */ /* 0x000fe20008400000 */
[----:B------:R0:W-:Y:S01]  /*149a0*/  @!P4 STG.E.U8 desc[UR20][R32.64+0x21], R17 ;  /* 0x000021112000c986 */ /* 0x0001e2000c101114 */
        /* <DEDUP_REMOVED lines=31> */
[----:B------:R-:W-:Y:S01]  /*14ba0*/  @!P4 STG.E.U8 desc[UR20][R32.64+0x31], R9 ;  /* 0x000031092000c986 */ /* 0x000fe2000c101114 */
[----:B------:R-:W-:-:S02]  /*14bb0*/  ISETP.LT.OR P4, PT, R41, 0x3a, !P1 ;  /* 0x0000003a2900780c */ /* 0x000fc40004f81670 */
[----:B-1----:R-:W-:Y:S01]  /*14bc0*/  F2FP.SATFINITE.E4M3.F32.PACK_AB_MERGE_C R13, RZ, R8, RZ ;  /* 0x00000008ff0d723e */ /* 0x002fe200048070ff */
[----:B------:R-:W-:Y:S01]  /*14bd0*/  FMUL R5, R5, UR22 ;  /* 0x0000001605057c20 */ /* 0x000fe20008400000 */
[----:B------:R-:W-:Y:S01]  /*14be0*/  F2FP.SATFINITE.E4M3.F32.PACK_AB_MERGE_C R7, RZ, R7, RZ ;  /* 0x00000007ff07723e */ /* 0x000fe200048070ff */
[----:B------:R-:W-:Y:S01]  /*14bf0*/  FMUL R2, R2, UR22 ;  /* 0x0000001602027c20 */ /* 0x000fe20008400000 */
[----:B0-----:R-:W-:Y:S01]  /*14c00*/  F2FP.SATFINITE.E4M3.F32.PACK_AB_MERGE_C R11, RZ, R6, RZ ;  /* 0x00000006ff0b723e */ /* 0x001fe200048070ff */
[----:B-----5:R-:W-:Y:S01]  /*14c10*/  FMUL R0, R0, UR22 ;  /* 0x0000001600007c20 */ /* 0x020fe20008400000 */
[----:B------:R-:W-:Y:S01]  /*14c20*/  @!P6 STG.E.U8 desc[UR20][R30.64+0x30], R13 ;  /* 0x0000300d1e00e986 */ /* 0x000fe2000c101114 */
[----:B------:R-:W-:Y:S02]  /*14c30*/  ISETP.LT.OR P6, PT, R41, 0x39, !P2 ;  /* 0x000000392900780c */ /* 0x000fe400057c1670 */
[----:B------:R-:W-:Y:S01]  /*14c40*/  F2FP.SATFINITE.E4M3.F32.PACK_AB_MERGE_C R5, RZ, R5, RZ ;  /* 0x00000005ff05723e */ /* 0x000fe200048070ff */
[----:B------:R0:W-:Y:S01]  /*14c50*/  @!P0 STG.E.U8 desc[UR20][R30.64+0x31], R7 ;  /* 0x000031071e008986 */ /* 0x0001e2000c101114 */
[----:B------:R-:W-:Y:S01]  /*14c60*/  FMUL R4, R4, UR22 ;  /* 0x0000001604047c20 */ /* 0x000fe20008400000 */
[----:B------:R-:W-:-:S02]  /*14c70*/  FMUL R3, R3, UR22 ;  /* 0x0000001603037c20 */ /* 0x000fc40008400000 */
[----:B------:R1:W-:Y:S01]  /*14c80*/  @!P5 STG.E.U8 desc[UR20][R32.64+0x38], R11 ;  /* 0x0000380b2000d986 */ /* 0x0003e2000c101114 */
[----:B0-----:R-:W-:Y:S02]  /*14c90*/  F2FP.SATFINITE.E4M3.F32.PACK_AB_MERGE_C R7, RZ, R2, RZ ;  /* 0x00000002ff07723e */ /* 0x001fe400048070ff */
[----:B-1----:R-:W-:Y:S01]  /*14ca0*/  F2FP.SATFINITE.E4M3.F32.PACK_AB_MERGE_C R11, RZ, R0, RZ ;  /* 0x00000000ff0b723e */ /* 0x002fe200048070ff */
[----:B------:R-:W-:Y:S01]  /*14cb0*/  @!P4 STG.E.U8 desc[UR20][R32.64+0x39], R5 ;  /* 0x000039052000c986 */ /* 0x000fe2000c101114 */
[----:B------:R-:W-:Y:S02]  /*14cc0*/  F2FP.SATFINITE.E4M3.F32.PACK_AB_MERGE_C R9, RZ, R4, RZ ;  /* 0x00000004ff09723e */ /* 0x000fe400048070ff */
[----:B------:R-:W-:-:S03]  /*14cd0*/  F2FP.SATFINITE.E4M3.F32.PACK_AB_MERGE_C R13, RZ, R3, RZ ;  /* 0x00000003ff0d723e */ /* 0x000fc600048070ff */
[----:B------:R0:W-:Y:S01]  /*14ce0*/  @!P6 STG.E.U8 desc[UR20][R30.64+0x38], R9 ;  /* 0x000038091e00e986 */ /* 0x0001e2000c101114 */
[----:B----4-:R-:W-:-:S05]  /*14cf0*/  FMUL R0, R224, UR22 ;  /* 0x00000016e0007c20 */ /* 0x010fca0008400000 */
[----:B0-----:R-:W-:Y:S01]  /*14d00*/  F2FP.SATFINITE.E4M3.F32.PACK_AB_MERGE_C R9, RZ, R0, RZ ;  /* 0x00000000ff09723e */ /* 0x001fe200048070ff */
[----:B--2---:R-:W-:Y:S01]  /*14d10*/  FMUL R0, R227, UR22 ;  /* 0x00000016e3007c20 */ /* 0x004fe20008400000 */
[----:B---3--:R-:W-:Y:S02]  /*14d20*/  FMUL R2, R225, UR22 ;  /* 0x00000016e1027c20 */ /* 0x008fe40008400000 */
[----:B------:R-:W2:Y:S04]  /*14d30*/  LDL.LU R225, [R1+0x1c] ;  /* 0x00001c0001e17983 */ /* 0x000ea80000300800 */
[----:B------:R-:W3:Y:S01]  /*14d40*/  LDL.LU R224, [R1+0x20] ;  /* 0x0000200001e07983 */ /* 0x000ee20000300800 */
[----:B------:R-:W-:Y:S01]  /*14d50*/  F2FP.SATFINITE.E4M3.F32.PACK_AB_MERGE_C R5, RZ, R2, RZ ;  /* 0x00000002ff05723e */ /* 0x000fe200048070ff */
[----:B------:R-:W-:-:S02]  /*14d60*/  FMUL R2, R226, UR22 ;  /* 0x00000016e2027c20 */ /* 0x000fc40008400000 */
[----:B------:R-:W4:Y:S01]  /*14d70*/  LDL.LU R226, [R1+0x24] ;  /* 0x0000240001e27983 */ /* 0x000f220000300800 */
[----:B------:R-:W-:-:S03]  /*14d80*/  FMUL R3, R220, UR22 ;  /* 0x00000016dc037c20 */ /* 0x000fc60008400000 */
[----:B------:R-:W4:Y:S04]  /*14d90*/  LDL.LU R220, [R1+0x28] ;  /* 0x0000280001dc7983 */ /* 0x000f280000300800 */
[----:B------:R-:W4:Y:S01]  /*14da0*/  LDL.LU R227, [R1+0x2c] ;  /* 0x00002c0001e37983 */ /* 0x000f220000300800 */
[C---:B------:R-:W-:Y:S02]  /*14db0*/  ISETP.LT.OR P0, PT, R41.reuse, 0x3a, !P2 ;  /* 0x0000003a2900780c */ /* 0x040fe40005701670 */
[C---:B------:R-:W-:Y:S02]  /*14dc0*/  ISETP.LT.OR P5, PT, R41.reuse, 0x41, !P1 ;  /* 0x000000412900780c */ /* 0x040fe40004fa1670 */
[C---:B------:R-:W-:Y:S02]  /*14dd0*/  ISETP.LT.OR P4, PT, R41.reuse, 0x42, !P1 ;  /* 0x000000422900780c */ /* 0x040fe40004f81670 */
[----:B------:R-:W-:-:S07]  /*14de0*/  ISETP.LT.OR P6, PT, R41, 0x41, !P2 ;  /* 0x000000412900780c */ /* 0x000fce00057c1670 */
[----:B------:R-:W-:Y:S01]  /*14df0*/  @!P0 STG.E.U8 desc[UR20][R30.64+0x39], R13 ;  /* 0x0000390d1e008986 */ /* 0x000fe2000c101114 */
[----:B------:R-:W-:-:S03]  /*14e00*/  ISETP.LT.OR P0, PT, R41, 0x42, !P2 ;  /* 0x000000422900780c */ /* 0x000fc60005701670 */
[----:B------:R0:W-:Y:S01]  /*14e10*/  @!P5 STG.E.U8 desc[UR20][R32.64+0x40], R7 ;  /* 0x000040072000d986 */ /* 0x0001e2000c101114 */
[----:B------:R-:W-:-:S03]  /*14e20*/  ISETP.LT.OR P5, PT, R41, 0x49, !P1 ;  /* 0x000000492900780c */ /* 0x000fc60004fa1670 */
[----:B------:R1:W-:Y:S01]  /*14e30*/  @!P4 STG.E.U8 desc[UR20][R32.64+0x41], R11 ;  /* 0x0000410b2000c986 */ /* 0x0003e2000c101114 */
[----:B------:R-:W-:-:S03]  /*14e40*/  ISETP.LT.OR P4, PT, R41, 0x4a, !P1 ;  /* 0x0000004a2900780c */ /* 0x000fc60004f81670 */
[----:B------:R1:W-:Y:S01]  /*14e50*/  @!P6 STG.E.U8 desc[UR20][R30.64+0x40], R5 ;  /* 0x000040051e00e986 */ /* 0x0003e2000c101114 */
[----:B0-----:R-:W-:Y:S01]  /*14e60*/  F2FP.SATFINITE.E4M3.F32.PACK_AB_MERGE_C R7, RZ, R2, RZ ;  /* 0x00000002ff07723e */ /* 0x001fe200048070ff */
[----:B------:R-:W-:Y:S01]  /*14e70*/  FMUL R2, R222, UR22 ;  /* 0x00000016de027c20 */ /* 0x000fe20008400000 */
[----:B-1----:R-:W-:Y:S01]  /*14e80*/  F2FP.SATFINITE.E4M3.F32.PACK_AB_MERGE_C R11, RZ, R0, RZ ;  /* 0x00000000ff0b723e */ /* 0x002fe200048070ff */
[----:B------:R-:W-:Y:S02]  /*14e90*/  FMUL R0, R223, UR22 ;  /* 0x00000016df007c20 */ /* 0x000fe40008400000 */
[----:B------:R-:W4:Y:S04]  /*14ea0*/  LDL.LU R223, [R1+0x30] ;  /* 0x0000300001df7983 */ /* 0x000f280000300800 */
[----:B------:R0:W-:Y:S01]  /*14eb0*/  @!P0 STG.E.U8 desc[UR20][R30.64+0x41], R9 ;  /* 0x000041091e008986 */ /* 0x0001e2000c101114 */
[----:B------:R-:W-:-:S02]  /*14ec0*/  ISETP.LT.OR P0, PT, R41, 0x4a, !P2 ;  /* 0x0000004a2900780c */ /* 0x000fc40005701670 */
[----:B------:R-:W-:Y:S01]  /*14ed0*/  F2FP.SATFINITE.E4M3.F32.PACK_AB_MERGE_C R5, RZ, R0, RZ ;  /* 0x00000000ff05723e */ /* 0x000fe200048070ff */
[----:B------:R-:W4:Y:S01]  /*14ee0*/  LDL.LU R222, [R1+0x34] ;  /* 0x0000340001de7983 */ /* 0x000f220000300800 */
[----:B------:R-:W-:Y:S02]  /*14ef0*/  F2FP.SATFINITE.E4M3.F32.PACK_AB_MERGE_C R13, RZ, R3, RZ ;  /* 0x00000003ff0d723e */ /* 0x000fe400048070ff */
[----:B0-----:R-:W-:Y:S01]  /*14f00*/  F2FP.SATFINITE.E4M3.F32.PACK_AB_MERGE_C R9, RZ, R2, RZ ;  /* 0x00000002ff09723e */ /* 0x001fe200048070ff */
[----:B------:R0:W-:Y:S04]  /*14f10*/  @!P5 STG.E.U8 desc[UR20][R32.64+0x48], R7 ;  /* 0x000048072000d986 */ /* 0x0001e8000c101114 */
[----:B------:R-:W-:Y:S04]  /*14f20*/  @!P4 STG.E.U8 desc[UR20][R32.64+0x49], R13 ;  /* 0x0000490d2000c986 */ /* 0x000fe8000c101114 */
[----:B------:R1:W-:Y:S01]  /*14f30*/  @!P0 STG.E.U8 desc[UR20][R30.64+0x49], R5 ;  /* 0x000049051e008986 */ /* 0x0003e2000c101114 */
[----:B--2---:R-:W-:-:S03]  /*14f40*/  FMUL R0, R225, UR22 ;  /* 0x00000016e1007c20 */ /* 0x004fc60008400000 */
[----:B------:R-:W2:Y:S01]  /*14f50*/  LDL.LU R225, [R1+0x38] ;  /* 0x0000380001e17983 */ /* 0x000ea20000300800 */
[----:B---3--:R-:W-:-:S03]  /*14f60*/  FMUL R2, R224, UR22 ;  /* 0x00000016e0027c20 */ /* 0x008fc60008400000 */
[----:B------:R-:W3:Y:S01]  /*14f70*/  LDL.LU R224, [R1+0x3c] ;  /* 0x00003c0001e07983 */ /* 0x000ee20000300800 */
[----:B0-----:R-:W-:Y:S01]  /*14f80*/  F2FP.SATFINITE.E4M3.F32.PACK_AB_MERGE_C R7, RZ, R0, RZ ;  /* 0x00000000ff07723e */ /* 0x001fe200048070ff */
[----:B----4-:R-:W-:Y:S02]  /*14f90*/  FMUL R3, R226, UR22 ;  /* 0x00000016e2037c20 */ /* 0x010fe40008400000 */
[----:B------:R-:W4:Y:S01]  /*14fa0*/  LDL.LU R226, [R1+0x40] ;  /* 0x0000400001e27983 */ /* 0x000f220000300800 */
[----:B------:R-:W-:-:S03]  /*14fb0*/  FMUL R0, R220, UR22 ;  /* 0x00000016dc007c20 */ /* 0x000fc60008400000 */
[----:B------:R-:W4:Y:S02]  /*14fc0*/  LDL.LU R220, [R1+0x44] ;  /* 0x0000440001dc7983 */ /* 0x000f240000300800 */
[----:B-1----:R-:W-:Y:S01]  /*14fd0*/  F2FP.SATFINITE.E4M3.F32.PACK_AB_MERGE_C R5, RZ, R0, RZ ;  /* 0x00000000ff05723e */ /* 0x002fe200048070ff */
[----:B------:R-:W-:Y:S02]  /*14fe0*/  FMUL R0, R227, UR22 ;  /* 0x00000016e3007c20 */ /* 0x000fe40008400000 */
[----:B------:R-:W4:Y:S01]  /*14ff0*/  LDL.LU R227, [R1+0x48] ;  /* 0x0000480001e37983 */ /* 0x000f220000300800 */
[C---:B------:R-:W-:Y:S02]  /*15000*/  ISETP.LT.OR P6, PT, R41.reuse, 0x49, !P2 ;  /* 0x000000492900780c */ /* 0x040fe400057c1670 */
[C---:B------:R-:W-:Y:S02]  /*15010*/  ISETP.LT.OR P4, PT, R41.reuse, 0x52, !P1 ;  /* 0x000000522900780c */ /* 0x040fe40004f81670 */
[----:B------:R-:W-:-:S02]  /*15020*/  ISETP.LT.OR P5, PT, R41, 0x51, !P1 ;  /* 0x000000512900780c */ /* 0x000fc40004fa1670 */
[----:B------:R-:W-:-:S07]  /*15030*/  ISETP.LT.OR P0, PT, R41, 0x52, !P2 ;  /* 0x000000522900780c */ /* 0x000fce0005701670 */
[----:B------:R0:W-:Y:S01]  /*15040*/  @!P6 STG.E.U8 desc[UR20][R30.64+0x48], R11 ;  /* 0x0000480b1e00e986 */ /* 0x0001e2000c101114 */
[----:B------:R-:W-:-:S03]  /*15050*/  ISETP.LT.OR P6, PT, R41, 0x51, !P2 ;  /* 0x000000512900780c */ /* 0x000fc600057c1670 */
[----:B------:R-:W-:Y:S01]  /*15060*/  @!P4 STG.E.U8 desc[UR20][R32.64+0x51], R7 ;  /* 0x000051072000c986 */ /* 0x000fe2000c101114 */
[----:B------:R-:W-:-:S03]  /*15070*/  ISETP.LT.OR P4, PT, R41, 0x5a, !P1 ;  /* 0x0000005a2900780c */ /* 0x000fc60004f81670 */
[----:B------:R1:W-:Y:S01]  /*15080*/  @!P5 STG.E.U8 desc[UR20][R32.64+0x50], R9 ;  /* 0x000050092000d986 */ /* 0x0003e2000c101114 */
[----:B0-----:R-:W-:Y:S02]  /*15090*/  F2FP.SATFINITE.E4M3.F32.PACK_AB_MERGE_C R11, RZ, R2, RZ ;  /* 0x00000002ff0b723e */ /* 0x001fe400048070ff */
[----:B------:R-:W-:Y:S01]  /*150a0*/  ISETP.LT.OR P5, PT, R41, 0x59, !P1 ;  /* 0x000000592900780c */ /* 0x000fe20004fa1670 */
[----:B------:R-:W-:Y:S02]  /*150b0*/  FMUL R2, R223, UR22 ;  /* 0x00000016df027c20 */ /* 0x000fe40008400000 */
[----:B------:R-:W4:Y:S01]  /*150c0*/  LDL.LU R223, [R1+0x4c] ;  /* 0x00004c0001df7983 */ /* 0x000f220000300800 */
[----:B-1----:R-:W-:Y:S02]  /*150d0*/  F2FP.SATFINITE.E4M3.F32.PACK_AB_MERGE_C R9, RZ, R0, RZ ;  /* 0x00000000ff09723e */ /* 0x002fe400048070ff */
[----:B------:R-:W-:Y:S02]  /*150e0*/  F2FP.SATFINITE.E4M3.F32.PACK_AB_MERGE_C R7, RZ, R2, RZ ;  /* 0x00000002ff07723e */ /* 0x000fe400048070ff */
[----:B------:R-:W-:Y:S01]  /*150f0*/  F2FP.SATFINITE.E4M3.F32.PACK_AB_MERGE_C R13, RZ, R3, RZ ;  /* 0x00000003ff0d723e */ /* 0x000fe200048070ff */
[----:B------:R-:W-:-:S02]  /*15100*/  FMUL R0, R222, UR22 ;  /* 0x00000016de007c20 */ /* 0x000fc40008400000 */
[----:B------:R-:W4:Y:S04]  /*15110*/  LDL.LU R222, [R1+0x50] ;  /* 0x0000500001de7983 */ /* 0x000f280000300800 */
[----:B------:R0:W-:Y:S04]  /*15120*/  @!P6 STG.E.U8 desc[UR20][R30.64+0x50], R11 ;  /* 0x0000500b1e00e986 */ /* 0x0001e8000c101114 */
[----:B------:R-:W-:Y:S01]  /*15130*/  @!P0 STG.E.U8 desc[UR20][R30.64+0x51], R13 ;  /* 0x0000510d1e008986 */ /* 0x000fe2000c101114 */
[----:B0-----:R-:W-:-:S03]  /*15140*/  F2FP.SATFINITE.E4M3.F32.PACK_AB_MERGE_C R11, RZ, R0, RZ ;  /* 0x00000000ff0b723e */ /* 0x001fc600048070ff */
[----:B------:R-:W-:Y:S04]  /*15150*/  @!P4 STG.E.U8 desc[UR20][R32.64+0x59], R9 ;  /* 0x000059092000c986 */ /* 0x000fe8000c101114 */
[----:B------:R0:W-:Y:S01]  /*15160*/  @!P5 STG.E.U8 desc[UR20][R32.64+0x58], R5 ;  /* 0x000058052000d986 */ /* 0x0001e2000c101114 */
[----:B--2---:R-:W-:-:S03]  /*15170*/  FMUL R2, R225, UR22 ;  /* 0x00000016e1027c20 */ /* 0x004fc60008400000 */
[----:B------:R-:W2:Y:S01]  /*15180*/  LDL.LU R225, [R1+0x54] ;  /* 0x0000540001e17983 */ /* 0x000ea20000300800 */
[----:B---3--:R-:W-:-:S03]  /*15190*/  FMUL R3, R224, UR22 ;  /* 0x00000016e0037c20 */ /* 0x008fc60008400000 */
[----:B------:R-:W3:Y:S01]  /*151a0*/  LDL.LU R224, [R1+0x58] ;  /* 0x0000580001e07983 */ /* 0x000ee20000300800 */
[----:B----4-:R-:W-:-:S03]  /*151b0*/  FMUL R0, R226, UR22 ;  /* 0x00000016e2007c20 */ /* 0x010fc60008400000 */
[----:B------:R-:W4:Y:S01]  /*151c0*/  LDL.LU R226, [R1+0x5c] ;  /* 0x00005c0001e27983 */ /* 0x000f220000300800 */
[----:B0-----:R-:W-:Y:S02]  /*151d0*/  F2FP.SATFINITE.E4M3.F32.PACK_AB_MERGE_C R5, RZ, R2, RZ ;  /* 0x00000002ff05723e */ /* 0x001fe400048070ff */
[----:B------:R-:W-:Y:S01]  /*151e0*/  F2FP.SATFINITE.E4M3.F32.PACK_AB_MERGE_C R9, RZ, R0, RZ ;  /* 0x00000000ff09723e */ /* 0x000fe200048070ff */
[----:B------:R-:W-:Y:S02]  /*151f0*/  FMUL R0, R220, UR22 ;  /* 0x00000016dc007c20 */ /* 0x000fe40008400000 */
[----:B------:R-:W4:Y:S01]  /*15200*/  LDL.LU R220, [R1+0x60] ;  /* 0x0000600001dc7983 */ /* 0x000f220000300800 */
[----:B------:R-:W-:-:S03]  /*15210*/  FMUL R2, R227, UR22 ;  /* 0x00000016e3027c20 */ /* 0x000fc60008400000 */
        /* <DEDUP_REMOVED lines=10> */
[----:B------:R-:W-:Y:S02]  /*152c0*/  ISETP.LT.OR P5, PT, R41, 0x69, !P1 ;  /* 0x000000692900780c */ /* 0x000fe40004fa1670 */
[----:B0-----:R-:W-:Y:S01]  /*152d0*/  F2FP.SATFINITE.E4M3.F32.PACK_AB_MERGE_C R7, RZ, R0, RZ ;  /* 0x00000000ff07723e */ /* 0x001fe200048070ff */
[----:B------:R-:W-:Y:S02]  /*152e0*/  FMUL R0, R223, UR22 ;  /* 0x00000016df007c20 */ /* 0x000fe40008400000 */
[----:B------:R-:W4:Y:S01]  /*152f0*/  LDL.LU R223, [R1+0x68] ;  /* 0x0000680001df7983 */ /* 0x000f220000300800 */
[----:B------:R-:W-:Y:S02]  /*15300*/  F2FP.SATFINITE.E4M3.F32.PACK_AB_MERGE_C R11, RZ, R2, RZ ;  /* 0x00000002ff0b723e */ /* 0x000fe400048070ff */
[----:B------:R-:W-:Y:S02]  /*15310*/  F2FP.SATFINITE.E4M3.F32.PACK_AB_MERGE_C R13, RZ, R3, RZ ;  /* 0x00000003ff0d723e */ /* 0x000fe400048070ff */
[----:B-1----:R-:W-:Y:S01]  /*15320*/  F2FP.SATFINITE.E4M3.F32.PACK_AB_MERGE_C R5, RZ, R0, RZ ;  /* 0x00000000ff05723e */ /* 0x002fe200048070ff */
[----:B------:R-:W-:-:S02]  /*15330*/  FMUL R2, R222, UR22 ;  /* 0x00000016de027c20 */ /* 0x000fc40008400000 */
[----:B------:R-:W4:Y:S04]  /*15340*/  LDL.LU R222, [R1+0x6c] ;  /* 0x00006c0001de7983 */ /* 0x000f280000300800 */
[----:B------:R-:W-:Y:S04]  /*15350*/  @!P4 STG.E.U8 desc[UR20][R32.64+0x61], R13 ;  /* 0x0000610d2000c986 */ /* 0x000fe8000c101114 */
[----:B------:R-:W-:Y:S04]  /*15360*/  @!P0 STG.E.U8 desc[UR20][R30.64+0x61], R7 ;  /* 0x000061071e008986 */ /* 0x000fe8000c101114 */
[----:B------:R0:W-:Y:S04]  /*15370*/  @!P6 STG.E.U8 desc[UR20][R30.64+0x60], R9 ;  /* 0x000060091e00e986 */ /* 0x0001e8000c101114 */
[----:B------:R1:W-:Y:S01]  /*15380*/  @!P5 STG.E.U8 desc[UR20][R32.64+0x68], R11 ;  /* 0x0000680b2000d986 */ /* 0x0003e2000c101114 */
[----:B0-----:R-:W-:Y:S01]  /*15390*/  F2FP.SATFINITE.E4M3.F32.PACK_AB_MERGE_C R9, RZ, R2, RZ ;  /* 0x00000002ff09723e */ /* 0x001fe200048070ff */
[----:B--2---:R-:W-:-:S02]  /*153a0*/  FMUL R3, R225, UR22 ;  /* 0x00000016e1037c20 */ /* 0x004fc40008400000 */
[----:B------:R-:W2:Y:S01]  /*153b0*/  LDL.LU R225, [R1+0x70] ;  /* 0x0000700001e17983 */ /* 0x000ea20000300800 */
[----:B---3--:R-:W-:-:S03]  /*153c0*/  FMUL R0, R224, UR22 ;  /* 0x00000016e0007c20 */ /* 0x008fc60008400000 */
[----:B------:R-:W3:Y:S02]  /*153d0*/  LDL.LU R224, [R1+0x74] ;  /* 0x0000740001e07983 */ /* 0x000ee40000300800 */
[----:B------:R-:W-:Y:S01]  /*153e0*/  F2FP.SATFINITE.E4M3.F32.PACK_AB_MERGE_C R7, RZ, R0, RZ ;  /* 0x00000000ff07723e */ /* 0x000fe200048070ff */
[----:B----4-:R-:W-:Y:S02]  /*153f0*/  FMUL R0, R226, UR22 ;  /* 0x00000016e2007c20 */ /* 0x010fe40008400000 */
[----:B------:R-:W4:Y:S03]  /*15400*/  LDL.LU R226, [R1+0x78] ;  /* 0x0000780001e27983 */ /* 0x000f260000300800 */
[----:B-1----:R-:W-:Y:S01]  /*15410*/  F2FP.SATFINITE.E4M3.F32.PACK_AB_MERGE_C R11, RZ, R0, RZ ;  /* 0x00000000ff0b723e */ /* 0x002fe200048070ff */
[----:B------:R-:W-:Y:S02]  /*15420*/  FMUL R2, R220, UR22 ;  /* 0x00000016dc027c20 */ /* 0x000fe40008400000 */
[----:B------:R-:W4:Y:S01]  /*15430*/  LDL.LU R220, [R1+0x7c] ;  /* 0x00007c0001dc7983 */ /* 0x000f220000300800 */
[----:B------:R-:W-:-:S03]  /*15440*/  FMUL R0, R227, UR22 ;  /* 0x00000016e3007c20 */ /* 0x000fc60008400000 */
[----:B------:R-:W4:Y:S01]  /*15450*/  LDL.LU R227, [R1+0x80] ;  /* 0x0000800001e37983 */ /* 0x000f220000300800 */
[C---:B------:R-:W-:Y:S02]  /*15460*/  ISETP.LT.OR P4, PT, R41.reuse, 0x6a, !P1 ;  /* 0x0000006a2900780c */ /* 0x040fe40004f81670 */
[C---:B------:R-:W-:Y:S02]  /*15470*/  ISETP.LT.OR P6, PT, R41.reuse, 0x69, !P2 ;  /* 0x000000692900780c */ /* 0x040fe400057c1670 */
[C---:B------:R-:W-:Y:S02]  /*15480*/  ISETP.LT.OR P0, PT, R41.reuse, 0x6a, !P2 ;  /* 0x0000006a2900780c */ /* 0x040fe40005701670 */
[----:B------:R-:W-:Y:S02]  /*15490*/  ISETP.LT.OR P5, PT, R41, 0x71, !P1 ;  /* 0x000000712900780c */ /* 0x000fe40004fa1670 */
[----:B------:R-:W-:-:S05]  /*154a0*/  F2FP.SATFINITE.E4M3.F32.PACK_AB_MERGE_C R13, RZ, R3, RZ ;  /* 0x00000003ff0d723e */ /* 0x000fca00048070ff */
[----:B------:R0:W-:Y:S01]  /*154b0*/  @!P4 STG.E.U8 desc[UR20][R32.64+0x69], R5 ;  /* 0x000069052000c986 */ /* 0x0001e2000c101114 */
[----:B------:R-:W-:-:S03]  /*154c0*/  ISETP.LT.OR P4, PT, R41, 0x72, !P1 ;  /* 0x000000722900780c */ /* 0x000fc60004f81670 */
[----:B------:R1:W-:Y:S01]  /*154d0*/  @!P6 STG.E.U8 desc[UR20][R30.64+0x68], R9 ;  /* 0x000068091e00e986 */ /* 0x0003e2000c101114 */
[----:B------:R-:W-:-:S03]  /*154e0*/  ISETP.LT.OR P6, PT, R41, 0x71, !P2 ;  /* 0x000000712900780c */ /* 0x000fc600057c1670 */
[----:B------:R-:W-:Y:S01]  /*154f0*/  @!P0 STG.E.U8 desc[UR20][R30.64+0x69], R13 ;  /* 0x0000690d1e008986 */ /* 0x000fe2000c101114 */
[----:B0-----:R-:W-:Y:S02]  /*15500*/  F2FP.SATFINITE.E4M3.F32.PACK_AB_MERGE_C R5, RZ, R2, RZ ;  /* 0x00000002ff05723e */ /* 0x001fe400048070ff */
[----:B------:R-:W-:Y:S01]  /*15510*/  ISETP.LT.OR P0, PT, R41, 0x72, !P2 ;  /* 0x000000722900780c */ /* 0x000fe20005701670 */
[----:B------:R-:W-:Y:S02]  /*15520*/  FMUL R2, R223, UR22 ;  /* 0x00000016df027c20 */ /* 0x000fe40008400000 */
[----:B------:R-:W4:Y:S01]  /*15530*/  LDL.LU R223, [R1+0x84] ;  /* 0x0000840001df7983 */ /* 0x000f220000300800 */
[----:B-1----:R-:W-:Y:S01]  /*15540*/  F2FP.SATFINITE.E4M3.F32.PACK_AB_MERGE_C R9, RZ, R0, RZ ;  /* 0x00000000ff09723e */ /* 0x002fe200048070ff */
[----:B------:R-:W-:Y:S02]  /*15550*/  FMUL R3, R222, UR22 ;  /* 0x00000016de037c20 */ /* 0x000fe40008400000 */
[----:B------:R-:W4:Y:S04]  /*15560*/  LDL.LU R222, [R1+0x88] ;  /* 0x0000880001de7983 */ /* 0x000f280000300800 */
[----:B------:R-:W-:Y:S04]  /*15570*/  @!P4 STG.E.U8 desc[UR20][R32.64+0x71], R11 ;  /* 0x0000710b2000c986 */ /* 0x000fe8000c101114 */
[----:B------:R0:W-:Y:S04]  /*15580*/  @!P5 STG.E.U8 desc[UR20][R32.64+0x70], R7 ;  /* 0x000070072000d986 */ /* 0x0001e8000c101114 */
[----:B------:R1:W-:Y:S01]  /*15590*/  @!P6 STG.E.U8 desc[UR20][R30.64+0x70], R5 ;  /* 0x000070051e00e986 */ /* 0x0003e2000c101114 */
[----:B0-----:R-:W-:-:S03]  /*155a0*/  F2FP.SATFINITE.E4M3.F32.PACK_AB_MERGE_C R7, RZ, R2, RZ ;  /* 0x00000002ff07723e */ /* 0x001fc600048070ff */
[----:B------:R0:W-:Y:S01]  /*155b0*/  @!P0 STG.E.U8 desc[UR20][R30.64+0x71], R9 ;  /* 0x000071091e008986 */ /* 0x0001e2000c101114 */
[----:B--2---:R-:W-:-:S03]  /*155c0*/  FMUL R0, R225, UR22 ;  /* 0x00000016e1007c20 */ /* 0x004fc60008400000 */
[----:B------:R-:W2:Y:S02]  /*155d0*/  LDL.LU R225, [R1+0x8c] ;  /* 0x00008c0001e17983 */ /* 0x000ea40000300800 */
[----:B------:R-:W-:Y:S01]  /*155e0*/  F2FP.SATFINITE.E4M3.F32.PACK_AB_MERGE_C R11, RZ, R0, RZ ;  /* 0x00000000ff0b723e */ /* 0x000fe200048070ff */
[----:B---3--:R-:W-:Y:S02]  /*155f0*/  FMUL R0, R224, UR22 ;  /* 0x00000016e0007c20 */ /* 0x008fe40008400000 */
[----:B------:R-:W3:Y:S01]  /*15600*/  LDL.LU R224, [R1+0x90] ;  /* 0x0000900001e07983 */ /* 0x000ee20000300800 */
[----:B----4-:R-:W-:Y:S02]  /*15610*/  FMUL R2, R226, UR22 ;  /* 0x00000016e2027c20 */ /* 0x010fe40008400000 */
[----:B-1----:R-:W-:Y:S01]  /*15620*/  F2FP.SATFINITE.E4M3.F32.PACK_AB_MERGE_C R5, RZ, R0, RZ ;  /* 0x00000000ff05723e */ /* 0x002fe200048070ff */
[----:B------:R-:W4:Y:S02]  /*15630*/  LDL.LU R226, [R1+0x94] ;  /* 0x0000940001e27983 */ /* 0x000f240000300800 */
[----:B0-----:R-:W-:Y:S01]  /*15640*/  F2FP.SATFINITE.E4M3.F32.PACK_AB_MERGE_C R9, RZ, R2, RZ ;  /* 0x00000002ff09723e */ /* 0x001fe200048070ff */
[----:B------:R-:W-:-:S02]  /*15650*/  FMUL R0, R220, UR22 ;  /* 0x00000016dc007c20 */ /* 0x000fc40008400000 */
        /* <DEDUP_REMOVED lines=10> */
[----:B------:R-:W-:Y:S01]  /*15700*/  @!P4 STG.E.U8 desc[UR20][R32.64+0x79], R13 ;  /* 0x0000790d2000c986 */ /* 0x000fe2000c101114 */
[----:B------:R-:W-:Y:S02]  /*15710*/  ISETP.LT.OR P4, PT, R41, 0x82, !P1 ;  /* 0x000000822900780c */ /* 0x000fe40004f81670 */
[----:B0-----:R-:W-:Y:S01]  /*15720*/  F2FP.SATFINITE.E4M3.F32.PACK_AB_MERGE_C R7, RZ, R0, RZ ;  /* 0x00000000ff07723e */ /* 0x001fe200048070ff */
[----:B------:R-:W-:Y:S02]  /*15730*/  FMUL R3, R223, UR22 ;  /* 0x00000016df037c20 */ /* 0x000fe40008400000 */
[----:B------:R-:W4:Y:S01]  /*15740*/  LDL.LU R223, [R1+0xa0] ;  /* 0x0000a00001df7983 */ /* 0x000f220000300800 */
[----:B------:R-:W-:-:S03]  /*15750*/  FMUL R0, R222, UR22 ;  /* 0x00000016de007c20 */ /* 0x000fc60008400000 */
[----:B------:R-:W4:Y:S04]  /*15760*/  LDL.LU R222, [R1+0xa4] ;  /* 0x0000a40001de7983 */ /* 0x000f280000300800 */
[----:B------:R0:W-:Y:S04]  /*15770*/  @!P0 STG.E.U8 desc[UR20][R30.64+0x79], R5 ;  /* 0x000079051e008986 */ /* 0x0001e8000c101114 */
[----:B------:R1:W-:Y:S01]  /*15780*/  @!P6 STG.E.U8 desc[UR20][R30.64+0x78], R11 ;  /* 0x0000780b1e00e986 */ /* 0x0003e2000c101114 */
[----:B0-----:R-:W-:Y:S02]  /*15790*/  F2FP.SATFINITE.E4M3.F32.PACK_AB_MERGE_C R5, RZ, R0, RZ ;  /* 0x00000000ff05723e */ /* 0x001fe400048070ff */
[----:B-1----:R-:W-:Y:S01]  /*157a0*/  F2FP.SATFINITE.E4M3.F32.PACK_AB_MERGE_C R11, RZ, R2, RZ ;  /* 0x00000002ff0b723e */ /* 0x002fe200048070ff */
[----:B------:R0:W-:Y:S01]  /*157b0*/  @!P5 STG.E.U8 desc[UR20][R32.64+0x80], R9 ;  /* 0x000080092000d986 */ /* 0x0001e2000c101114 */
[----:B------:R-:W-:-:S03]  /*157c0*/  F2FP.SATFINITE.E4M3.F32.PACK_AB_MERGE_C R13, RZ, R3, RZ ;  /* 0x00000003ff0d723e */ /* 0x000fc600048070ff */
[----:B------:R1:W-:Y:S01]  /*157d0*/  @!P4 STG.E.U8 desc[UR20][R32.64+0x81], R7 ;  /* 0x000081072000c986 */ /* 0x0003e2000c101114 */
[----:B--2---:R-:W-:-:S03]  /*157e0*/  FMUL R0, R225, UR22 ;  /* 0x00000016e1007c20 */ /* 0x004fc60008400000 */
[----:B------:R-:W2:Y:S01]  /*157f0*/  LDL.LU R225, [R1+0xa8] ;  /* 0x0000a80001e17983 */ /* 0x000ea20000300800 */
[----:B---3--:R-:W-:-:S03]  /*15800*/  FMUL R2, R224, UR22 ;  /* 0x00000016e0027c20 */ /* 0x008fc60008400000 */
[----:B------:R-:W3:Y:S01]  /*15810*/  LDL.LU R224, [R1+0xac] ;  /* 0x0000ac0001e07983 */ /* 0x000ee20000300800 */
[----:B0-----:R-:W-:Y:S01]  /*15820*/  F2FP.SATFINITE.E4M3.F32.PACK_AB_MERGE_C R9, RZ, R0, RZ ;  /* 0x00000000ff09723e */ /* 0x001fe200048070ff */
[----:B----4-:R-:W-:Y:S01]  /*15830*/  FMUL R0, R226, UR22 ;  /* 0x00000016e2007c20 */ /* 0x010fe20008400000 */
[----:B-1----:R-:W-:Y:S01]  /*15840*/  F2FP.SATFINITE.E4M3.F32.PACK_AB_MERGE_C R7, RZ, R2, RZ ;  /* 0x00000002ff07723e */ /* 0x002fe200048070ff */
[----:B------:R-:W4:Y:S01]  /*15850*/  LDL.LU R226, [R1+0xb0] ;  /* 0x0000b00001e27983 */ /* 0x000f220000300800 */
[----:B------:R-:W-:-:S03]  /*15860*/  FMUL R2, R220, UR22 ;  /* 0x00000016dc027c20 */ /* 0x000fc60008400000 */
[----:B------:R-:W4:Y:S01]  /*15870*/  LDL.LU R220, [R1+0xb4] ;  /* 0x0000b40001dc7983 */ /* 0x000f220000300800 */
[----:B------:R-:W-:-:S03]  /*15880*/  FMUL R3, R227, UR22 ;  /* 0x00000016e3037c20 */ /* 0x000fc60008400000 */
[----:B------:R-:W4:Y:S01]  /*15890*/  LDL.LU R227, [R1+0xb8] ;  /* 0x0000b80001e37983 */ /* 0x000f220000300800 */
[C---:B------:R-:W-:Y:S02]  /*158a0*/  ISETP.LT.OR P6, PT, R41.reuse, 0x81, !P2 ;  /* 0x000000812900780c */ /* 0x040fe400057c1670 */
[C---:B------:R-:W-:Y:S02]  /*158b0*/  ISETP.LT.OR P0, PT, R41.reuse, 0x82, !P2 ;  /* 0x000000822900780c */ /* 0x040fe40005701670 */
[C---:B------:R-:W-:Y:S02]  /*158c0*/  ISETP.LT.OR P5, PT, R41.reuse, 0x89, !P1 ;  /* 0x000000892900780c */ /* 0x040fe40004fa1670 */
[----:B------:R-:W-:-:S07]  /*158d0*/  ISETP.LT.OR P4, PT, R41, 0x8a, !P1 ;  /* 0x0000008a2900780c */ /* 0x000fce0004f81670 */
[----:B------:R0:W-:Y:S01]  /*158e0*/  @!P6 STG.E.U8 desc[UR20][R30.64+0x80], R11 ;  /* 0x0000800b1e00e986 */ /* 0x0001e2000c101114 */
[----:B------:R-:W-:-:S03]  /*158f0*/  ISETP.LT.OR P6, PT, R41, 0x89, !P2 ;  /* 0x000000892900780c */ /* 0x000fc600057c1670 */
[----:B------:R-:W-:Y:S01]  /*15900*/  @!P0 STG.E.U8 desc[UR20][R30.64+0x81], R13 ;  /* 0x0000810d1e008986 */ /* 0x000fe2000c101114 */
[----:B------:R-:W-:-:S03]  /*15910*/  ISETP.LT.OR P0, PT, R41, 0x8a, !P2 ;  /* 0x0000008a2900780c */ /* 0x000fc60005701670 */
[----:B------:R-:W-:Y:S01]  /*15920*/  @!P5 STG.E.U8 desc[UR20][R32.64+0x88], R5 ;  /* 0x000088052000d986 */ /* 0x000fe2000c101114 */
[----:B0-----:R-:W-:-:S03]  /*15930*/  F2FP.SATFINITE.E4M3.F32.PACK_AB_MERGE_C R11, RZ, R0, RZ ;  /* 0x00000000ff0b723e */ /* 0x001fc600048070ff */
[----:B------:R0:W-:Y:S01]  /*15940*/  @!P4 STG.E.U8 desc[UR20][R32.64+0x89], R9 ;  /* 0x000089092000c986 */ /* 0x0001e2000c101114 */
[----:B------:R-:W-:Y:S01]  /*15950*/  ISETP.LT.OR P5, PT, R41, 0x91, !P1 ;  /* 0x000000912900780c */ /* 0x000fe20004fa1670 */
[----:B------:R-:W-:Y:S02]  /*15960*/  FMUL R0, R223, UR22 ;  /* 0x00000016df007c20 */ /* 0x000fe40008400000 */
[----:B------:R-:W4:Y:S03]  /*15970*/  LDL.LU R223, [R1+0xbc] ;  /* 0x0000bc0001df7983 */ /* 0x000f260000300800 */
[----:B0-----:R-:W-:Y:S01]  /*15980*/  F2FP.SATFINITE.E4M3.F32.PACK_AB_MERGE_C R9, RZ, R0, RZ ;  /* 0x00000000ff09723e */ /* 0x001fe200048070ff */
[----:B------:R-:W-:Y:S02]  /*15990*/  FMUL R0, R222, UR22 ;  /* 0x00000016de007c20 */ /* 0x000fe40008400000 */
[----:B------:R-:W4:Y:S01]  /*159a0*/  LDL.LU R222, [R1+0xc0] ;  /* 0x0000c00001de7983 */ /* 0x000f220000300800 */
[----:B------:R-:W-:-:S03]  /*159b0*/  F2FP.SATFINITE.E4M3.F32.PACK_AB_MERGE_C R5, RZ, R2, RZ ;  /* 0x00000002ff05723e */ /* 0x000fc600048070ff */
[----:B------:R0:W-:Y:S04]  /*159c0*/  @!P6 STG.E.U8 desc[UR20][R30.64+0x88], R7 ;  /* 0x000088071e00e986 */ /* 0x0001e8000c101114 */
[----:B------:R1:W-:Y:S01]  /*159d0*/  @!P0 STG.E.U8 desc[UR20][R30.64+0x89], R11 ;  /* 0x0000890b1e008986 */ /* 0x0003e2000c101114 */
[----:B0-----:R-:W-:-:S03]  /*159e0*/  F2FP.SATFINITE.E4M3.F32.PACK_AB_MERGE_C R7, RZ, R0, RZ ;  /* 0x00000000ff07723e */ /* 0x001fc600048070ff */
[----:B------:R0:W-:Y:S01]  /*159f0*/  @!P5 STG.E.U8 desc[UR20][R32.64+0x90], R5 ;  /* 0x000090052000d986 */ /* 0x0001e2000c101114 */
[----:B--2---:R-:W-:-:S03]  /*15a00*/  FMUL R2, R225, UR22 ;  /* 0x00000016e1027c20 */ /* 0x004fc60008400000 */
[----:B------:R-:W2:Y:S01]  /*15a10*/  LDL.LU R225, [R1+0xc4] ;  /* 0x0000c40001e17983 */ /* 0x000ea20000300800 */
[----:B---3--:R-:W-:-:S03]  /*15a20*/  FMUL R0, R224, UR22 ;  /* 0x00000016e0007c20 */ /* 0x008fc60008400000 */
[----:B------:R-:W3:Y:S01]  /*15a30*/  LDL.LU R224, [R1+0xc8] ;  /* 0x0000c80001e07983 */ /* 0x000ee20000300800 */
[----:B-1----:R-:W-:Y:S01]  /*15a40*/  F2FP.SATFINITE.E4M3.F32.PACK_AB_MERGE_C R11, RZ, R2, RZ ;  /* 0x00000002ff0b723e */ /* 0x002fe200048070ff */
[----:B----4-:R-:W-:Y:S01]  /*15a50*/  FMUL R2, R226, UR22 ;  /* 0x00000016e2027c20 */ /* 0x010fe20008400000 */
[----:B0-----:R-:W-:Y:S01]  /*15a60*/  F2FP.SATFINITE.E4M3.F32.PACK_AB_MERGE_C R5, RZ, R0, RZ ;  /* 0x00000000ff05723e */ /* 0x001fe200048070ff */
[----:B------:R-:W4:Y:S01]  /*15a70*/  LDL.LU R226, [R1+0xcc] ;  /* 0x0000cc0001e27983 */ /* 0x000f220000300800 */
[----:B------:R-:W-:-:S03]  /*15a80*/  FMUL R0, R227, UR22 ;  /* 0x00000016e3007c20 */ /* 0x000fc60008400000 */
[----:B------:R-:W4:Y:S01]  /*15a90*/  LDL.LU R227, [R1+0xd0] ;  /* 0x0000d00001e37983 */ /* 0x000f220000300800 */
[C---:B------:R-:W-:Y:S02]  /*15aa0*/  ISETP.LT.OR P4, PT, R41.reuse, 0x92, !P1 ;  /* 0x000000922900780c */ /* 0x040fe40004f81670 */
[C---:B------:R-:W-:Y:S01]  /*15ab0*/  ISETP.LT.OR P6, PT, R41.reuse, 0x91, !P2 ;  /* 0x000000912900780c */ /* 0x040fe200057c1670 */
[----:B------:R-:W4:Y:S01]  /*15ac0*/  LDL.LU R221, [R1+0xd4] ;  /* 0x0000d40001dd7983 */ /* 0x000f220000300800 */
[C---:B------:R-:W-:Y:S02]  /*15ad0*/  ISETP.LT.OR P0, PT, R41.reuse, 0x92, !P2 ;  /* 0x000000922900780c */ /* 0x040fe40005701670 */
[----:B------:R-:W-:Y:S02]  /*15ae0*/  F2FP.SATFINITE.E4M3.F32.PACK_AB_MERGE_C R13, RZ, R3, RZ ;  /* 0x00000003ff0d723e */ /* 0x000fe400048070ff */
[----:B------:R-:W-:Y:S01]  /*15af0*/  ISETP.LT.OR P5, PT, R41, 0x99, !P1 ;  /* 0x000000992900780c */ /* 0x000fe20004fa1670 */
[----:B------:R-:W-:-:S02]  /*15b00*/  FMUL R3, R220, UR22 ;  /* 0x00000016dc037c20 */ /* 0x000fc40008400000 */
[----:B------:R-:W4:Y:S04]  /*15b10*/  LDL.LU R220, [R1+0xd8] ;  /* 0x0000d80001dc7983 */ /* 0x000f280000300800 */
[----:B------:R-:W-:Y:S01]  /*15b20*/  @!P4 STG.E.U8 desc[UR20][R32.64+0x91], R13 ;  /* 0x0000910d2000c986 */ /* 0x000fe2000c101114 */
[----:B------:R-:W-:-:S03]  /*15b30*/  ISETP.LT.OR P4, PT, R41, 0x9a, !P1 ;  /* 0x0000009a2900780c */ /* 0x000fc60004f81670 */
[----:B------:R0:W-:Y:S01]  /*15b40*/  @!P6 STG.E.U8 desc[UR20][R30.64+0x90], R9 ;  /* 0x000090091e00e986 */ /* 0x0001e2000c101114 */
[----:B------:R-:W-:-:S03]  /*15b50*/  ISETP.LT.OR P6, PT, R41, 0x99, !P2 ;  /* 0x000000992900780c */ /* 0x000fc600057c1670 */
[----:B------:R1:W-:Y:S01]  /*15b60*/  @!P0 STG.E.U8 desc[UR20][R30.64+0x91], R7 ;  /* 0x000091071e008986 */ /* 0x0003e2000c101114 */
[----:B0-----:R-:W-:Y:S02]  /*15b70*/  F2FP.SATFINITE.E4M3.F32.PACK_AB_MERGE_C R9, RZ, R2, RZ ;  /* 0x00000002ff09723e */ /* 0x001fe400048070ff */
[----:B-1----:R-:W-:Y:S01]  /*15b80*/  F2FP.SATFINITE.E4M3.F32.PACK_AB_MERGE_C R7, RZ, R0, RZ ;  /* 0x00000000ff07723e */ /* 0x002fe200048070ff */
[----:B------:R-:W-:Y:S02]  /*15b90*/  FMUL R0, R223, UR22 ;  /* 0x00000016df007c20 */ /* 0x000fe40008400000 */
[----:B------:R-:W4:Y:S01]  /*15ba0*/  LDL.LU R223, [R1+0xdc] ;  /* 0x0000dc0001df7983 */ /* 0x000f220000300800 */
[----:B------:R-:W-:-:S03]  /*15bb0*/  FMUL R2, R222, UR22 ;  /* 0x00000016de027c20 */ /* 0x000fc60008400000 */
[----:B------:R-:W4:Y:S04]  /*15bc0*/  LDL.LU R222, [R1+0xe0] ;  /* 0x0000e00001de7983 */ /* 0x000f280000300800 */
[----:B------:R0:W-:Y:S04]  /*15bd0*/  @!P5 STG.E.U8 desc[UR20][R32.64+0x98], R11 ;  /* 0x0000980b2000d986 */ /* 0x0001e8000c101114 */
[----:B------:R1:W-:Y:S01]  /*15be0*/  @!P4 STG.E.U8 desc[UR20][R32.64+0x99], R5 ;  /* 0x000099052000c986 */ /* 0x0003e2000c101114 */
[----:B------:R-:W-:Y:S02]  /*15bf0*/  F2FP.SATFINITE.E4M3.F32.PACK_AB_MERGE_C R13, RZ, R3, RZ ;  /* 0x00000003ff0d723e */ /* 0x000fe400048070ff */
[----:B0-----:R-:W-:-:S02]  /*15c00*/  F2FP.SATFINITE.E4M3.F32.PACK_AB_MERGE_C R11, RZ, R0, RZ ;  /* 0x00000000ff0b723e */ /* 0x001fc400048070ff */
[----:B-1----:R-:W-:Y:S01]  /*15c10*/  F2FP.SATFINITE.E4M3.F32.PACK_AB_MERGE_C R5, RZ, R2, RZ ;  /* 0x00000002ff05723e */ /* 0x002fe200048070ff */
        /* <DEDUP_REMOVED lines=18> */
[----:B------:R-:W-:Y:S04]  /*15d40*/  @!P4 STG.E.U8 desc[UR20][R32.64+0xa1], R11 ;  /* 0x0000a10b2000c986 */ /* 0x000fe8000c101114 */
[----:B------:R1:W-:Y:S01]  /*15d50*/  @!P6 STG.E.U8 desc[UR20][R30.64+0xa0], R5 ;  /* 0x0000a0051e00e986 */ /* 0x0003e2000c101114 */
[----:B0-----:R-:W-:Y:S01]  /*15d60*/  F2FP.SATFINITE.E4M3.F32.PACK_AB_MERGE_C R7, RZ, R2, RZ ;  /* 0x00000002ff07723e */ /* 0x001fe200048070ff */
[----:B------:R-:W-:Y:S01]  /*15d70*/  FMUL R2, R220, UR22 ;  /* 0x00000016dc027c20 */ /* 0x000fe20008400000 */
[----:B------:R-:W-:Y:S01]  /*15d80*/  ISETP.LT.OR P4, PT, R41, 0xaa, !P1 ;  /* 0x000000aa2900780c */ /* 0x000fe20004f81670 */
[----:B------:R0:W-:Y:S01]  /*15d90*/  @!P0 STG.E.U8 desc[UR20][R30.64+0xa1], R9 ;  /* 0x0000a1091e008986 */ /* 0x0001e2000c101114 */
[----:B-1----:R-:W-:Y:S01]  /*15da0*/  F2FP.SATFINITE.E4M3.F32.PACK_AB_MERGE_C R5, RZ, R0, RZ ;  /* 0x00000000ff05723e */ /* 0x002fe200048070ff */
[----:B------:R-:W-:-:S02]  /*15db0*/  FMUL R0, R221, UR22 ;  /* 0x00000016dd007c20 */ /* 0x000fc40008400000 */
[----:B------:R-:W4:Y:S01]  /*15dc0*/  LDL.LU R221, [R1+0xf4] ;  /* 0x0000f40001dd7983 */ /* 0x000f220000300800 */
[----:B------:R-:W-:-:S03]  /*15dd0*/  ISETP.LT.OR P6, PT, R41, 0xa9, !P2 ;  /* 0x000000a92900780c */ /* 0x000fc600057c1670 */
[----:B------:R-:W4:Y:S01]  /*15de0*/  LDL.LU R220, [R1+0xf8] ;  /* 0x0000f80001dc7983 */ /* 0x000f220000300800 */
[C---:B------:R-:W-:Y:S02]  /*15df0*/  ISETP.LT.OR P0, PT, R41.reuse, 0xaa, !P2 ;  /* 0x000000aa2900780c */ /* 0x040fe40005701670 */
[----:B0-----:R-:W-:Y:S01]  /*15e00*/  F2FP.SATFINITE.E4M3.F32.PACK_AB_MERGE_C R9, RZ, R0, RZ ;  /* 0x00000000ff09723e */ /* 0x001fe200048070ff */
[----:B------:R0:W-:Y:S01]  /*15e10*/  @!P5 STG.E.U8 desc[UR20][R32.64+0xa8], R7 ;  /* 0x0000a8072000d986 */ /* 0x0001e2000c101114 */
[----:B------:R-:W-:Y:S01]  /*15e20*/  ISETP.LT.OR P5, PT, R41, 0xb1, !P1 ;  /* 0x000000b12900780c */ /* 0x000fe20004fa1670 */
[----:B------:R-:W-:Y:S01]  /*15e30*/  FMUL R0, R223, UR22 ;  /* 0x00000016df007c20 */ /* 0x000fe20008400000 */
[----:B------:R-:W-:Y:S01]  /*15e40*/  F2FP.SATFINITE.E4M3.F32.PACK_AB_MERGE_C R11, RZ, R2, RZ ;  /* 0x00000002ff0b723e */ /* 0x000fe200048070ff */
[----:B------:R-:W-:Y:S01]  /*15e50*/  FMUL R2, R222, UR22 ;  /* 0x00000016de027c20 */ /* 0x000fe20008400000 */
[----:B------:R-:W4:Y:S01]  /*15e60*/  LDL.LU R223, [R1+0xfc] ;  /* 0x0000fc0001df7983 */ /* 0x000f220000300800 */
[----:B------:R-:W-:-:S03]  /*15e70*/  F2FP.SATFINITE.E4M3.F32.PACK_AB_MERGE_C R13, RZ, R3, RZ ;  /* 0x00000003ff0d723e */ /* 0x000fc600048070ff */
[----:B------:R-:W4:Y:S01]  /*15e80*/  LDL.LU R222, [R1+0x100] ;  /* 0x0001000001de7983 */ /* 0x000f220000300800 */
[----:B0-----:R-:W-:-:S03]  /*15e90*/  F2FP.SATFINITE.E4M3.F32.PACK_AB_MERGE_C R7, RZ, R0, RZ ;  /* 0x00000000ff07723e */ /* 0x001fc600048070ff */
[----:B------:R-:W-:Y:S04]  /*15ea0*/  @!P4 STG.E.U8 desc[UR20][R32.64+0xa9], R13 ;  /* 0x0000a90d2000c986 */ /* 0x000fe8000c101114 */
[----:B------:R0:W-:Y:S04]  /*15eb0*/  @!P6 STG.E.U8 desc[UR20][R30.64+0xa8], R5 ;  /* 0x0000a8051e00e986 */ /* 0x0001e8000c101114 */
[----:B------:R-:W-:Y:S04]  /*15ec0*/  @!P0 STG.E.U8 desc[UR20][R30.64+0xa9], R9 ;  /* 0x0000a9091e008986 */ /* 0x000fe8000c101114 */
[----:B------:R1:W-:Y:S01]  /*15ed0*/  @!P5 STG.E.U8 desc[UR20][R32.64+0xb0], R11 ;  /* 0x0000b00b2000d986 */ /* 0x0003e2000c101114 */
[----:B0-----:R-:W-:Y:S01]  /*15ee0*/  F2FP.SATFINITE.E4M3.F32.PACK_AB_MERGE_C R5, RZ, R2, RZ ;  /* 0x00000002ff05723e */ /* 0x001fe200048070ff */
[----:B--2---:R-:W-:-:S02]  /*15ef0*/  FMUL R3, R225, UR22 ;  /* 0x00000016e1037c20 */ /* 0x004fc40008400000 */
[----:B------:R-:W2:Y:S01]  /*15f00*/  LDL.LU R225, [R1+0x104] ;  /* 0x0001040001e17983 */ /* 0x000ea20000300800 */
[----:B---3--:R-:W-:-:S03]  /*15f10*/  FMUL R0, R224, UR22 ;  /* 0x00000016e0007c20 */ /* 0x008fc60008400000 */
[----:B------:R-:W3:Y:S01]  /*15f20*/  LDL.LU R224, [R1+0x108] ;  /* 0x0001080001e07983 */ /* 0x000ee20000300800 */
[----:B----4-:R-:W-:Y:S01]  /*15f30*/  FMUL R2, R226, UR22 ;  /* 0x00000016e2027c20 */ /* 0x010fe20008400000 */
[----:B-1----:R-:W-:Y:S02]  /*15f40*/  F2FP.SATFINITE.E4M3.F32.PACK_AB_MERGE_C R11, RZ, R0, RZ ;  /* 0x00000000ff0b723e */ /* 0x002fe400048070ff */
[----:B------:R-:W4:Y:S01]  /*15f50*/  LDL.LU R226, [R1+0x10c] ;  /* 0x00010c0001e27983 */ /* 0x000f220000300800 */
[----:B------:R-:W-:-:S03]  /*15f60*/  FMUL R0, R227, UR22 ;  /* 0x00000016e3007c20 */ /* 0x000fc60008400000 */
[----:B------:R-:W4:Y:S01]  /*15f70*/  LDL.LU R227, [R1+0x110] ;  /* 0x0001100001e37983 */ /* 0x000f220000300800 */
[C---:B------:R-:W-:Y:S02]  /*15f80*/  ISETP.LT.OR P4, PT, R41.reuse, 0xb2, !P1 ;  /* 0x000000b22900780c */ /* 0x040fe40004f81670 */
[C---:B------:R-:W-:Y:S02]  /*15f90*/  ISETP.LT.OR P6, PT, R41.reuse, 0xb1, !P2 ;  /* 0x000000b12900780c */ /* 0x040fe400057c1670 */
[C---:B------:R-:W-:Y:S02]  /*15fa0*/  ISETP.LT.OR P0, PT, R41.reuse, 0xb2, !P2 ;  /* 0x000000b22900780c */ /* 0x040fe40005701670 */
[C---:B------:R-:W-:Y:S02]  /*15fb0*/  ISETP.LT.OR P5, PT, R41.reuse, 0xb9, !P1 ;  /* 0x000000b92900780c */ /* 0x040fe40004fa1670 */
[----:B------:R-:W-:Y:S02]  /*15fc0*/  ISETP.LT.OR P1, PT, R41, 0xba, !P1 ;  /* 0x000000ba2900780c */ /* 0x000fe40004f21670 */
[----:B------:R-:W-:-:S03]  /*15fd0*/  F2FP.SATFINITE.E4M3.F32.PACK_AB_MERGE_C R13, RZ, R2, RZ ;  /* 0x00000002ff0d723e */ /* 0x000fc600048070ff */
[----:B------:R0:W-:Y:S01]  /*15fe0*/  @!P4 STG.E.U8 desc[UR20][R32.64+0xb1], R7 ;  /* 0x0000b1072000c986 */ /* 0x0001e2000c101114 */
[----:B------:R-:W-:Y:S02]  /*15ff0*/  F2FP.SATFINITE.E4M3.F32.PACK_AB_MERGE_C R9, RZ, R3, RZ ;  /* 0x00000003ff09723e */ /* 0x000fe400048070ff */
[----:B------:R-:W-:Y:S01]  /*16000*/  ISETP.LT.OR P4, PT, R41, 0xb9, !P2 ;  /* 0x000000b92900780c */ /* 0x000fe20005781670 */
[----:B------:R1:W-:Y:S01]  /*16010*/  @!P6 STG.E.U8 desc[UR20][R30.64+0xb0], R5 ;  /* 0x0000b0051e00e986 */ /* 0x0003e2000c101114 */
[----:B0-----:R-:W-:-:S03]  /*16020*/  F2FP.SATFINITE.E4M3.F32.PACK_AB_MERGE_C R7, RZ, R0, RZ ;  /* 0x00000000ff07723e */ /* 0x001fc600048070ff */
[----:B------:R0:W-:Y:S01]  /*16030*/  @!P0 STG.E.U8 desc[UR20][R30.64+0xb1], R9 ;  /* 0x0000b1091e008986 */ /* 0x0001e2000c101114 */
[----:B------:R-:W-:-:S03]  /*16040*/  FMUL R0, R221, UR22 ;  /* 0x00000016dd007c20 */ /* 0x000fc60008400000 */
[----:B------:R-:W4:Y:S01]  /*16050*/  LDL.LU R221, [R1+0x114] ;  /* 0x0001140001dd7983 */ /* 0x000f220000300800 */
[----:B------:R-:W-:-:S03]  /*16060*/  FMUL R2, R220, UR22 ;  /* 0x00000016dc027c20 */ /* 0x000fc60008400000 */
[----:B------:R-:W4:Y:S01]  /*16070*/  LDL.LU R220, [R1+0x118] ;  /* 0x0001180001dc7983 */ /* 0x000f220000300800 */
[----:B-1----:R-:W-:Y:S01]  /*16080*/  F2FP.SATFINITE.E4M3.F32.PACK_AB_MERGE_C R5, RZ, R0, RZ ;  /* 0x00000000ff05723e */ /* 0x002fe200048070ff */
[----:B------:R-:W-:Y:S02]  /*16090*/  FMUL R3, R223, UR22 ;  /* 0x00000016df037c20 */ /* 0x000fe40008400000 */
[----:B------:R-:W4:Y:S01]  /*160a0*/  LDL.LU R223, [R1+0x11c] ;  /* 0x00011c0001df7983 */ /* 0x000f220000300800 */
[----:B------:R-:W-:-:S03]  /*160b0*/  FMUL R0, R222, UR22 ;  /* 0x00000016de007c20 */ /* 0x000fc60008400000 */
[----:B------:R-:W4:Y:S01]  /*160c0*/  LDL.LU R222, [R1+0x120] ;  /* 0x0001200001de7983 */ /* 0x000f220000300800 */
[----:B0-----:R-:W-:-:S03]  /*160d0*/  F2FP.SATFINITE.E4M3.F32.PACK_AB_MERGE_C R9, RZ, R2, RZ ;  /* 0x00000002ff09723e */ /* 0x001fc600048070ff */
[----:B------:R0:W-:Y:S04]  /*160e0*/  @!P1 STG.E.U8 desc[UR20][R32.64+0xb9], R13 ;  /* 0x0000b90d20009986 */ /* 0x0001e8000c101114 */
[----:B------:R1:W-:Y:S01]  /*160f0*/  @!P5 STG.E.U8 desc[UR20][R32.64+0xb8], R11 ;  /* 0x0000b80b2000d986 */ /* 0x0003e2000c101114 */
[----:B0-----:R-:W-:-:S03]  /*16100*/  F2FP.SATFINITE.E4M3.F32.PACK_AB_MERGE_C R13, RZ, R0, RZ ;  /* 0x00000000ff0d723e */ /* 0x001fc600048070ff */
[----:B------:R0:W-:Y:S01]  /*16110*/  @!P4 STG.E.U8 desc[UR20][R30.64+0xb8], R7 ;  /* 0x0000b8071e00c986 */ /* 0x0001e2000c101114 */
[----:B-1----:R-:W-:Y:S01]  /*16120*/  F2FP.SATFINITE.E4M3.F32.PACK_AB_MERGE_C R11, RZ, R3, RZ ;  /* 0x00000003ff0b723e */ /* 0x002fe200048070ff */
[----:B--2---:R-:W-:Y:S02]  /*16130*/  FMUL R2, R225, UR22 ;  /* 0x00000016e1027c20 */ /* 0x004fe40008400000 */
[----:B------:R-:W2:Y:S01]  /*16140*/  LDL.LU R225, [R1+0x124] ;  /* 0x0001240001e17983 */ /* 0x000ea20000300800 */
[----:B---3--:R-:W-:-:S03]  /*16150*/  FMUL R0, R224, UR22 ;  /* 0x00000016e0007c20 */ /* 0x008fc60008400000 */
[----:B------:R-:W3:Y:S01]  /*16160*/  LDL.LU R224, [R1+0x128] ;  /* 0x0001280001e07983 */ /* 0x000ee20000300800 */
[----:B----4-:R-:W-:Y:S01]  /*16170*/  FMUL R3, R226, UR22 ;  /* 0x00000016e2037c20 */ /* 0x010fe20008400000 */
[----:B0-----:R-:W-:Y:S02]  /*16180*/  F2FP.SATFINITE.E4M3.F32.PACK_AB_MERGE_C R7, RZ, R0, RZ ;  /* 0x00000000ff07723e */ /* 0x001fe400048070ff */
[----:B------:R-:W4:Y:S01]  /*16190*/  LDL.LU R226, [R1+0x12c] ;  /* 0x00012c0001e27983 */ /* 0x000f220000300800 */
[----:B------:R-:W-:-:S03]  /*161a0*/  FMUL R0, R227, UR22 ;  /* 0x00000016e3007c20 */ /* 0x000fc60008400000 */
[----:B------:R-:W4:Y:S01]  /*161b0*/  LDL.LU R227, [R1+0x130] ;  /* 0x0001300001e37983 */ /* 0x000f220000300800 */
[C---:B------:R-:W-:Y:S02]  /*161c0*/  ISETP.GE.AND P0, PT, R40.reuse, 0x81, PT ;  /* 0x000000812800780c */ /* 0x040fe40003f06270 */
[C---:B------:R-:W-:Y:S02]  /*161d0*/  ISETP.LT.OR P2, PT, R41.reuse, 0xba, !P2 ;  /* 0x000000ba2900780c */ /* 0x040fe40005741670 */
[C---:B------:R-:W-:Y:S02]  /*161e0*/  ISETP.LT.OR P6, PT, R41.reuse, 0x1, !P0 ;  /* 0x000000012900780c */ /* 0x040fe400047c1670 */
[----:B------:R-:W-:Y:S02]  /*161f0*/  ISETP.LT.OR P5, PT, R41, 0x2, !P0 ;  /* 0x000000022900780c */ /* 0x000fe400047a1670 */
[----:B------:R-:W-:-:S07]  /*16200*/  ISETP.GE.AND P1, PT, R40, 0x89, PT ;  /* 0x000000892800780c */ /* 0x000fce0003f26270 */
[----:B------:R0:W-:Y:S04]  /*16210*/  @!P2 STG.E.U8 desc[UR20][R30.64+0xb9], R5 ;  /* 0x0000b9051e00a986 */ /* 0x0001e8000c101114 */
[----:B------:R-:W-:Y:S01]  /*16220*/  @!P6 STG.E.U8 desc[UR20][R26.64], R9 ;  /* 0x000000091a00e986 */ /* 0x000fe2000c101114 */
[C---:B------:R-:W-:Y:S02]  /*16230*/  ISETP.LT.OR P6, PT, R41.reuse, 0x2, !P1 ;  /* 0x000000022900780c */ /* 0x040fe40004fc1670 */
[C---:B------:R-:W-:Y:S01]  /*16240*/  ISETP.LT.OR P4, PT, R41.reuse, 0x1, !P1 ;  /* 0x000000012900780c */ /* 0x040fe20004f81670 */
[----:B------:R1:W-:Y:S01]  /*16250*/  @!P5 STG.E.U8 desc[UR20][R26.64+0x1], R11 ;  /* 0x0000010b1a00d986 */ /* 0x0003e2000c101114 */
[----:B------:R-:W-:Y:S02]  /*16260*/  ISETP.LT.OR P5, PT, R41, 0x9, !P0 ;  /* 0x000000092900780c */ /* 0x000fe400047a1670 */
[----:B0-----:R-:W-:-:S02]  /*16270*/  F2FP.SATFINITE.E4M3.F32.PACK_AB_MERGE_C R5, RZ, R2, RZ ;  /* 0x00000002ff05723e */ /* 0x001fc400048070ff */
[----:B------:R-:W-:Y:S02]  /*16280*/  ISETP.LT.OR P2, PT, R41, 0xa, !P0 ;  /* 0x0000000a2900780c */ /* 0x000fe40004741670 */
[----:B-1----:R-:W-:Y:S01]  /*16290*/  F2FP.SATFINITE.E4M3.F32.PACK_AB_MERGE_C R11, RZ, R0, RZ ;  /* 0x00000000ff0b723e */ /* 0x002fe200048070ff */
[----:B------:R-:W-:Y:S02]  /*162a0*/  FMUL R0, R221, UR22 ;  /* 0x00000016dd007c20 */ /* 0x000fe40008400000 */
[----:B------:R-:W4:Y:S01]  /*162b0*/  LDL.LU R221, [R1+0x134] ;  /* 0x0001340001dd7983 */ /* 0x000f220000300800 */
[----:B------:R-:W-:-:S03]  /*162c0*/  FMUL R2, R220, UR22 ;  /* 0x00000016dc027c20 */ /* 0x000fc60008400000 */
[----:B------:R-:W4:Y:S01]  /*162d0*/  LDL.LU R220, [R1+0x138] ;  /* 0x0001380001dc7983 */ /* 0x000f220000300800 */
[----:B------:R-:W-:-:S03]  /*162e0*/  F2FP.SATFINITE.E4M3.F32.PACK_AB_MERGE_C R9, RZ, R3, RZ ;  /* 0x00000003ff09723e */ /* 0x000fc600048070ff */
[----:B------:R0:W-:Y:S01]  /*162f0*/  @!P6 STG.E.U8 desc[UR20][R28.64+0x1], R5 ;  /* 0x000001051c00e986 */ /* 0x0001e2000c101114 */
[----:B------:R-:W-:Y:S01]  /*16300*/  ISETP.LT.OR P6, PT, R41, 0xa, !P1 ;  /* 0x0000000a2900780c */ /* 0x000fe20004fc1670 */
[----:B------:R-:W-:Y:S02]  /*16310*/  FMUL R3, R223, UR22 ;  /* 0x00000016df037c20 */ /* 0x000fe40008400000 */
[----:B------:R-:W4:Y:S01]  /*16320*/  LDL.LU R223, [R1+0x13c] ;  /* 0x00013c0001df7983 */ /* 0x000f220000300800 */
[----:B------:R-:W-:-:S03]  /*16330*/  FMUL R4, R222, UR22 ;  /* 0x00000016de047c20 */ /* 0x000fc60008400000 */
[----:B------:R-:W4:Y:S01]  /*16340*/  LDL.LU R222, [R1+0x140] ;  /* 0x0001400001de7983 */ /* 0x000f220000300800 */
[----:B0-----:R-:W-:-:S03]  /*16350*/  F2FP.SATFINITE.E4M3.F32.PACK_AB_MERGE_C R5, RZ, R0, RZ ;  /* 0x00000000ff05723e */ /* 0x001fc600048070ff */
[----:B------:R-:W-:Y:S04]  /*16360*/  @!P4 STG.E.U8 desc[UR20][R28.64], R13 ;  /* 0x0000000d1c00c986 */ /* 0x000fe8000c101114 */
        /* <DEDUP_REMOVED lines=20> */
[----:B------:R1:W-:Y:S01]  /*164b0*/  @!P5 STG.E.U8 desc[UR20][R26.64+0x10], R7 ;  /* 0x000010071a00d986 */ /* 0x0003e2000c101114 */
[----:B------:R-:W-:Y:S02]  /*164c0*/  ISETP.LT.OR P5, PT, R41, 0x19, !P0 ;  /* 0x000000192900780c */ /* 0x000fe400047a1670 */
[----:B------:R-:W-:Y:S01]  /*164d0*/  F2FP.SATFINITE.E4M3.F32.PACK_AB_MERGE_C R13, RZ, R4, RZ ;  /* 0x00000004ff0d723e */ /* 0x000fe200048070ff */
[----:B------:R1:W-:Y:S01]  /*164e0*/  @!P2 STG.E.U8 desc[UR20][R26.64+0x11], R9 ;  /* 0x000011091a00a986 */ /* 0x0003e2000c101114 */
[----:B0-----:R-:W-:Y:S02]  /*164f0*/  F2FP.SATFINITE.E4M3.F32.PACK_AB_MERGE_C R11, RZ, R0, RZ ;  /* 0x00000000ff0b723e */ /* 0x001fe400048070ff */
[----:B-1----:R-:W-:-:S03]  /*16500*/  F2FP.SATFINITE.E4M3.F32.PACK_AB_MERGE_C R7, RZ, R2, RZ ;  /* 0x00000002ff07723e */ /* 0x002fc600048070ff */
[----:B------:R-:W-:Y:S01]  /*16510*/  @!P4 STG.E.U8 desc[UR20][R28.64+0x10], R13 ;  /* 0x0000100d1c00c986 */ /* 0x000fe2000c101114 */
[----:B------:R-:W-:Y:S02]  /*16520*/  ISETP.LT.OR P2, PT, R41, 0x1a, !P0 ;  /* 0x0000001a2900780c */ /* 0x000fe40004741670 */
[----:B------:R-:W-:Y:S01]  /*16530*/  F2FP.SATFINITE.E4M3.F32.PACK_AB_MERGE_C R9, RZ, R3, RZ ;  /* 0x00000003ff09723e */ /* 0x000fe200048070ff */
[----:B------:R-:W-:Y:S01]  /*16540*/  @!P6 STG.E.U8 desc[UR20][R28.64+0x11], R5 ;  /* 0x000011051c00e986 */ /* 0x000fe2000c101114 */
[----:B------:R-:W-:-:S03]  /*16550*/  FMUL R2, R221, UR22 ;  /* 0x00000016dd027c20 */ /* 0x000fc60008400000 */
[----:B------:R-:W4:Y:S01]  /*16560*/  LDL.LU R221, [R1+0x154] ;  /* 0x0001540001dd7983 */ /* 0x000f220000300800 */
[----:B------:R-:W-:-:S03]  /*16570*/  FMUL R0, R220, UR22 ;  /* 0x00000016dc007c20 */ /* 0x000fc60008400000 */
[----:B------:R-:W4:Y:S04]  /*16580*/  LDL.LU R220, [R1+0x158] ;  /* 0x0001580001dc7983 */ /* 0x000f280000300800 */
[----:B------:R0:W-:Y:S01]  /*16590*/  @!P5 STG.E.U8 desc[UR20][R26.64+0x18], R7 ;  /* 0x000018071a00d986 */ /* 0x0001e2000c101114 */
[----:B------:R-:W-:-:S03]  /*165a0*/  FMUL R3, R223, UR22 ;  /* 0x00000016df037c20 */ /* 0x000fc60008400000 */
[----:B------:R-:W4:Y:S01]  /*165b0*/  LDL.LU R223, [R1+0x15c] ;  /* 0x00015c0001df7983 */ /* 0x000f220000300800 */
[----:B0-----:R-:W-:Y:S01]  /*165c0*/  F2FP.SATFINITE.E4M3.F32.PACK_AB_MERGE_C R7, RZ, R0, RZ ;  /* 0x00000000ff07723e */ /* 0x001fe200048070ff */
[----:B------:R-:W-:Y:S02]  /*165d0*/  FMUL R0, R222, UR22 ;  /* 0x00000016de007c20 */ /* 0x000fe40008400000 */
[----:B------:R-:W4:Y:S01]  /*165e0*/  LDL.LU R222, [R1+0x160] ;  /* 0x0001600001de7983 */ /* 0x000f220000300800 */
[----:B------:R-:W-:Y:S02]  /*165f0*/  F2FP.SATFINITE.E4M3.F32.PACK_AB_MERGE_C R5, RZ, R2, RZ ;  /* 0x00000002ff05723e */ /* 0x000fe400048070ff */
[----:B------:R-:W-:Y:S01]  /*16600*/  F2FP.SATFINITE.E4M3.F32.PACK_AB_MERGE_C R13, RZ, R0, RZ ;  /* 0x00000000ff0d723e */ /* 0x000fe200048070ff */
[----:B------:R0:W-:Y:S02]  /*16610*/  @!P2 STG.E.U8 desc[UR20][R26.64+0x19], R9 ;  /* 0x000019091a00a986 */ /* 0x0001e4000c101114 */
[----:B0-----:R-:W-:Y:S01]  /*16620*/  F2FP.SATFINITE.E4M3.F32.PACK_AB_MERGE_C R9, RZ, R3, RZ ;  /* 0x00000003ff09723e */ /* 0x001fe200048070ff */
[----:B--2---:R-:W-:-:S02]  /*16630*/  FMUL R0, R225, UR22 ;  /* 0x00000016e1007c20 */ /* 0x004fc40008400000 */
[----:B------:R-:W2:Y:S01]  /*16640*/  LDL.LU R225, [R1+0x164] ;  /* 0x0001640001e17983 */ /* 0x000ea20000300800 */
[----:B---3--:R-:W-:-:S03]  /*16650*/  FMUL R2, R224, UR22 ;  /* 0x00000016e0027c20 */ /* 0x008fc60008400000 */
[----:B------:R-:W3:Y:S01]  /*16660*/  LDL.LU R224, [R1+0x168] ;  /* 0x0001680001e07983 */ /* 0x000ee20000300800 */
[----:B----4-:R-:W-:-:S03]  /*16670*/  FMUL R3, R226, UR22 ;  /* 0x00000016e2037c20 */ /* 0x010fc60008400000 */
        /* <DEDUP_REMOVED lines=14> */
[----:B0-----:R-:W-:Y:S02]  /*16760*/  F2FP.SATFINITE.E4M3.F32.PACK_AB_MERGE_C R5, RZ, R0, RZ ;  /* 0x00000000ff05723e */ /* 0x001fe400048070ff */
[----:B-1----:R-:W-:Y:S01]  /*16770*/  F2FP.SATFINITE.E4M3.F32.PACK_AB_MERGE_C R7, RZ, R2, RZ ;  /* 0x00000002ff07723e */ /* 0x002fe200048070ff */
[----:B------:R-:W-:Y:S01]  /*16780*/  @!P4 STG.E.U8 desc[UR20][R28.64+0x20], R13 ;  /* 0x0000200d1c00c986 */ /* 0x000fe2000c101114 */
[----:B------:R-:W-:Y:S01]  /*16790*/  ISETP.LT.OR P2, PT, R41, 0x2a, !P0 ;  /* 0x0000002a2900780c */ /* 0x000fe20004741670 */
[----:B------:R-:W-:Y:S02]  /*167a0*/  FMUL R0, R221, UR22 ;  /* 0x00000016dd007c20 */ /* 0x000fe40008400000 */
[----:B------:R-:W4:Y:S01]  /*167b0*/  LDL.LU R221, [R1+0x174] ;  /* 0x0001740001dd7983 */ /* 0x000f220000300800 */
[----:B------:R-:W-:-:S03]  /*167c0*/  FMUL R2, R220, UR22 ;  /* 0x00000016dc027c20 */ /* 0x000fc60008400000 */
[----:B------:R-:W4:Y:S01]  /*167d0*/  LDL.LU R220, [R1+0x178] ;  /* 0x0001780001dc7983 */ /* 0x000f220000300800 */
[----:B------:R-:W-:-:S03]  /*167e0*/  ISETP.LT.OR P4, PT, R41, 0x29, !P1 ;  /* 0x000000292900780c */ /* 0x000fc60004f81670 */
[----:B------:R0:W-:Y:S01]  /*167f0*/  @!P6 STG.E.U8 desc[UR20][R28.64+0x21], R5 ;  /* 0x000021051c00e986 */ /* 0x0001e2000c101114 */
[C---:B------:R-:W-:Y:S02]  /*16800*/  ISETP.LT.OR P6, PT, R41.reuse, 0x2a, !P1 ;  /* 0x0000002a2900780c */ /* 0x040fe40004fc1670 */
[----:B------:R-:W-:Y:S01]  /*16810*/  F2FP.SATFINITE.E4M3.F32.PACK_AB_MERGE_C R9, RZ, R3, RZ ;  /* 0x00000003ff09723e */ /* 0x000fe200048070ff */
[----:B------:R1:W-:Y:S01]  /*16820*/  @!P5 STG.E.U8 desc[UR20][R26.64+0x28], R7 ;  /* 0x000028071a00d986 */ /* 0x0003e2000c101114 */
[----:B------:R-:W-:Y:S01]  /*16830*/  ISETP.LT.OR P5, PT, R41, 0x31, !P0 ;  /* 0x000000312900780c */ /* 0x000fe200047a1670 */
[----:B------:R-:W-:Y:S02]  /*16840*/  FMUL R3, R223, UR22 ;  /* 0x00000016df037c20 */ /* 0x000fe40008400000 */
[----:B------:R-:W4:Y:S01]  /*16850*/  LDL.LU R223, [R1+0x17c] ;  /* 0x00017c0001df7983 */ /* 0x000f220000300800 */
[----:B0-----:R-:W-:Y:S01]  /*16860*/  F2FP.SATFINITE.E4M3.F32.PACK_AB_MERGE_C R5, RZ, R0, RZ ;  /* 0x00000000ff05723e */ /* 0x001fe200048070ff */
[----:B------:R-:W-:-:S02]  /*16870*/  FMUL R0, R222, UR22 ;  /* 0x00000016de007c20 */ /* 0x000fc40008400000 */
[----:B------:R-:W4:Y:S01]  /*16880*/  LDL.LU R222, [R1+0x180] ;  /* 0x0001800001de7983 */ /* 0x000f220000300800 */
[----:B------:R-:W-:Y:S02]  /*16890*/  F2FP.SATFINITE.E4M3.F32.PACK_AB_MERGE_C R11, RZ, R4, RZ ;  /* 0x00000004ff0b723e */ /* 0x000fe400048070ff */
[----:B-1----:R-:W-:Y:S02]  /*168a0*/  F2FP.SATFINITE.E4M3.F32.PACK_AB_MERGE_C R7, RZ, R2, RZ ;  /* 0x00000002ff07723e */ /* 0x002fe400048070ff */
[----:B------:R-:W-:Y:S01]  /*168b0*/  F2FP.SATFINITE.E4M3.F32.PACK_AB_MERGE_C R13, RZ, R0, RZ ;  /* 0x00000000ff0d723e */ /* 0x000fe200048070ff */
[----:B------:R0:W-:Y:S04]  /*168c0*/  @!P2 STG.E.U8 desc[UR20][R26.64+0x29], R9 ;  /* 0x000029091a00a986 */ /* 0x0001e8000c101114 */
[----:B------:R-:W-:Y:S04]  /*168d0*/  @!P4 STG.E.U8 desc[UR20][R28.64+0x28], R11 ;  /* 0x0000280b1c00c986 */ /* 0x000fe8000c101114 */
[----:B------:R-:W-:Y:S01]  /*168e0*/  @!P6 STG.E.U8 desc[UR20][R28.64+0x29], R5 ;  /* 0x000029051c00e986 */ /* 0x000fe2000c101114 */
[----:B0-----:R-:W-:-:S03]  /*168f0*/  F2FP.SATFINITE.E4M3.F32.PACK_AB_MERGE_C R9, RZ, R3, RZ ;  /* 0x00000003ff09723e */ /* 0x001fc600048070ff */
[----:B------:R0:W-:Y:S01]  /*16900*/  @!P5 STG.E.U8 desc[UR20][R26.64+0x30], R7 ;  /* 0x000030071a00d986 */ /* 0x0001e2000c101114 */
[----:B--2---:R-:W-:-:S03]  /*16910*/  FMUL R2, R225, UR22 ;  /* 0x00000016e1027c20 */ /* 0x004fc60008400000 */
        /* <DEDUP_REMOVED lines=8> */
[C---:B------:R-:W-:Y:S02]  /*169a0*/  ISETP.LT.OR P2, PT, R41.reuse, 0x32, !P0 ;  /* 0x000000322900780c */ /* 0x040fe40004741670 */
[C---:B------:R-:W-:Y:S02]  /*169b0*/  ISETP.LT.OR P6, PT, R41.reuse, 0x32, !P1 ;  /* 0x000000322900780c */ /* 0x040fe40004fc1670 */
[C---:B------:R-:W-:Y:S02]  /*169c0*/  ISETP.LT.OR P4, PT, R41.reuse, 0x31, !P1 ;  /* 0x000000312900780c */ /* 0x040fe40004f81670 */
[----:B------:R-:W-:Y:S02]  /*169d0*/  ISETP.LT.OR P5, PT, R41, 0x39, !P0 ;  /* 0x000000392900780c */ /* 0x000fe400047a1670 */
[----:B------:R-:W-:Y:S02]  /*169e0*/  F2FP.SATFINITE.E4M3.F32.PACK_AB_MERGE_C R5, RZ, R2, RZ ;  /* 0x00000002ff05723e */ /* 0x000fe400048070ff */
[----:B------:R-:W-:-:S03]  /*169f0*/  F2FP.SATFINITE.E4M3.F32.PACK_AB_MERGE_C R11, RZ, R0, RZ ;  /* 0x00000000ff0b723e */ /* 0x000fc600048070ff */
[----:B------:R0:W-:Y:S01]  /*16a00*/  @!P2 STG.E.U8 desc[UR20][R26.64+0x31], R9 ;  /* 0x000031091a00a986 */ /* 0x0001e2000c101114 */
[----:B------:R-:W-:-:S03]  /*16a10*/  ISETP.LT.OR P2, PT, R41, 0x3a, !P0 ;  /* 0x0000003a2900780c */ /* 0x000fc60004741670 */
[----:B------:R1:W-:Y:S01]  /*16a20*/  @!P6 STG.E.U8 desc[UR20][R28.64+0x31], R5 ;  /* 0x000031051c00e986 */ /* 0x0003e2000c101114 */
[----:B------:R-:W-:Y:S02]  /*16a30*/  ISETP.LT.OR P6, PT, R41, 0x3a, !P1 ;  /* 0x0000003a2900780c */ /* 0x000fe40004fc1670 */
[----:B0-----:R-:W-:Y:S01]  /*16a40*/  F2FP.SATFINITE.E4M3.F32.PACK_AB_MERGE_C R9, RZ, R3, RZ ;  /* 0x00000003ff09723e */ /* 0x001fe200048070ff */
[----:B------:R-:W-:Y:S01]  /*16a50*/  @!P4 STG.E.U8 desc[UR20][R28.64+0x30], R13 ;  /* 0x0000300d1c00c986 */ /* 0x000fe2000c101114 */
[----:B------:R-:W-:-:S03]  /*16a60*/  FMUL R0, R221, UR22 ;  /* 0x00000016dd007c20 */ /* 0x000fc60008400000 */
[----:B------:R-:W4:Y:S01]  /*16a70*/  LDL.LU R221, [R1+0x194] ;  /* 0x0001940001dd7983 */ /* 0x000f220000300800 */
[----:B------:R-:W-:-:S03]  /*16a80*/  FMUL R2, R220, UR22 ;  /* 0x00000016dc027c20 */ /* 0x000fc60008400000 */
[----:B------:R-:W4:Y:S01]  /*16a90*/  LDL.LU R220, [R1+0x198] ;  /* 0x0001980001dc7983 */ /* 0x000f220000300800 */
[----:B-1----:R-:W-:-:S03]  /*16aa0*/  F2FP.SATFINITE.E4M3.F32.PACK_AB_MERGE_C R5, RZ, R0, RZ ;  /* 0x00000000ff05723e */ /* 0x002fc600048070ff */
[----:B------:R0:W-:Y:S01]  /*16ab0*/  @!P5 STG.E.U8 desc[UR20][R26.64+0x38], R7 ;  /* 0x000038071a00d986 */ /* 0x0001e2000c101114 */
[----:B------:R-:W-:-:S03]  /*16ac0*/  FMUL R3, R223, UR22 ;  /* 0x00000016df037c20 */ /* 0x000fc60008400000 */
[----:B------:R-:W4:Y:S01]  /*16ad0*/  LDL.LU R223, [R1+0x19c] ;  /* 0x00019c0001df7983 */ /* 0x000f220000300800 */
[----:B------:R-:W-:-:S03]  /*16ae0*/  FMUL R4, R222, UR22 ;  /* 0x00000016de047c20 */ /* 0x000fc60008400000 */
[----:B------:R-:W4:Y:S01]  /*16af0*/  LDL.LU R222, [R1+0x1a0] ;  /* 0x0001a00001de7983 */ /* 0x000f220000300800 */
[----:B0-----:R-:W-:-:S03]  /*16b00*/  F2FP.SATFINITE.E4M3.F32.PACK_AB_MERGE_C R7, RZ, R2, RZ ;  /* 0x00000002ff07723e */ /* 0x001fc600048070ff */
[----:B------:R0:W-:Y:S04]  /*16b10*/  @!P2 STG.E.U8 desc[UR20][R26.64+0x39], R9 ;  /* 0x000039091a00a986 */ /* 0x0001e8000c101114 */
[----:B------:R1:W-:Y:S01]  /*16b20*/  @!P6 STG.E.U8 desc[UR20][R28.64+0x39], R5 ;  /* 0x000039051c00e986 */ /* 0x0003e2000c101114 */
[----:B0-----:R-:W-:Y:S01]  /*16b30*/  F2FP.SATFINITE.E4M3.F32.PACK_AB_MERGE_C R9, RZ, R3, RZ ;  /* 0x00000003ff09723e */ /* 0x001fe200048070ff */
[----:B--2---:R-:W-:Y:S02]  /*16b40*/  FMUL R0, R225, UR22 ;  /* 0x00000016e1007c20 */ /* 0x004fe40008400000 */
[----:B------:R-:W2:Y:S01]  /*16b50*/  LDL.LU R225, [R1+0x1a4] ;  /* 0x0001a40001e17983 */ /* 0x000ea20000300800 */
[----:B---3--:R-:W-:-:S03]  /*16b60*/  FMUL R2, R224, UR22 ;  /* 0x00000016e0027c20 */ /* 0x008fc60008400000 */
[----:B------:R-:W3:Y:S01]  /*16b70*/  LDL.LU R224, [R1+0x1a8] ;  /* 0x0001a80001e07983 */ /* 0x000ee20000300800 */
[----:B-1----:R-:W-:Y:S01]  /*16b80*/  F2FP.SATFINITE.E4M3.F32.PACK_AB_MERGE_C R5, RZ, R0, RZ ;  /* 0x00000000ff05723e */ /* 0x002fe200048070ff */
        /* <DEDUP_REMOVED lines=137> */
[----:B------:R-:W-:-:S03]  /*17420*/  ISETP.LT.OR P2, PT, R41, 0x7a, !P0 ;  /* 0x0000007a2900780c */ /* 0x000fc60004741670 */
[----:B------:R-:W-:Y:S01]  /*17430*/  @!P6 STG.E.U8 desc[UR20][R28.64+0x71], R5 ;  /* 0x000071051c00e986 */ /* 0x000fe2000c101114 */
[----:B------:R-:W-:-:S03]  /*17440*/  FMUL R2, R221, UR22 ;  /* 0x00000016dd027c20 */ /* 0x000fc60008400000 */
[----:B------:R-:W4:Y:S01]  /*17450*/  LDL.LU R221, [R1+0x214] ;  /* 0x0002140001dd7983 */ /* 0x000f220000300800 */
[----:B------:R-:W-:Y:S01]  /*17460*/  FMUL R0, R220, UR22 ;  /* 0x00000016dc007c20 */ /* 0x000fe20008400000 */
[----:B------:R-:W-:Y:S02]  /*17470*/  F2FP.SATFINITE.E4M3.F32.PACK_AB_MERGE_C R9, RZ, R3, RZ ;  /* 0x00000003ff09723e */ /* 0x000fe400048070ff */
[----:B------:R0:W-:Y:S04]  /*17480*/  @!P5 STG.E.U8 desc[UR20][R26.64+0x78], R7 ;  /* 0x000078071a00d986 */ /* 0x0001e8000c101114 */
[----:B------:R-:W4:Y:S01]  /*17490*/  LDL.LU R220, [R1+0x218] ;  /* 0x0002180001dc7983 */ /* 0x000f220000300800 */
[----:B------:R-:W-:Y:S01]  /*174a0*/  FMUL R3, R223, UR22 ;  /* 0x00000016df037c20 */ /* 0x000fe20008400000 */
[----:B0-----:R-:W-:-:S02]  /*174b0*/  F2FP.SATFINITE.E4M3.F32.PACK_AB_MERGE_C R7, RZ, R0, RZ ;  /* 0x00000000ff07723e */ /* 0x001fc400048070ff */
[----:B------:R-:W4:Y:S01]  /*174c0*/  LDL.LU R223, [R1+0x21c] ;  /* 0x00021c0001df7983 */ /* 0x000f220000300800 */
[----:B------:R-:W-:-:S03]  /*174d0*/  FMUL R0, R222, UR22 ;  /* 0x00000016de007c20 */ /* 0x000fc60008400000 */
[----:B------:R-:W4:Y:S01]  /*174e0*/  LDL.LU R222, [R1+0x220] ;  /* 0x0002200001de7983 */ /* 0x000f220000300800 */
[----:B------:R-:W-:Y:S02]  /*174f0*/  F2FP.SATFINITE.E4M3.F32.PACK_AB_MERGE_C R5, RZ, R2, RZ ;  /* 0x00000002ff05723e */ /* 0x000fe400048070ff */
[----:B------:R-:W-:Y:S01]  /*17500*/  F2FP.SATFINITE.E4M3.F32.PACK_AB_MERGE_C R13, RZ, R0, RZ ;  /* 0x00000000ff0d723e */ /* 0x000fe200048070ff */
[----:B------:R0:W-:Y:S02]  /*17510*/  @!P2 STG.E.U8 desc[UR20][R26.64+0x79], R9 ;  /* 0x000079091a00a986 */ /* 0x0001e4000c101114 */
[----:B0-----:R-:W-:Y:S01]  /*17520*/  F2FP.SATFINITE.E4M3.F32.PACK_AB_MERGE_C R9, RZ, R3, RZ ;  /* 0x00000003ff09723e */ /* 0x001fe200048070ff */
[----:B--2---:R-:W-:Y:S02]  /*17530*/  FMUL R0, R225, UR22 ;  /* 0x00000016e1007c20 */ /* 0x004fe40008400000 */
        /* <DEDUP_REMOVED lines=17> */
[----:B------:R-:W-:Y:S01]  /*17650*/  @!P2 STG.E.U8 desc[UR20][R26.64+0x81], R9 ;  /* 0x000081091a00a986 */ /* 0x000fe2000c101114 */
[----:B0-----:R-:W-:Y:S02]  /*17660*/  F2FP.SATFINITE.E4M3.F32.PACK_AB_MERGE_C R5, RZ, R0, RZ ;  /* 0x00000000ff05723e */ /* 0x001fe400048070ff */
[----:B-1----:R-:W-:Y:S01]  /*17670*/  F2FP.SATFINITE.E4M3.F32.PACK_AB_MERGE_C R7, RZ, R2, RZ ;  /* 0x00000002ff07723e */ /* 0x002fe200048070ff */
[----:B------:R-:W-:Y:S01]  /*17680*/  @!P4 STG.E.U8 desc[UR20][R28.64+0x80], R13 ;  /* 0x0000800d1c00c986 */ /* 0x000fe2000c101114 */
[----:B------:R-:W-:Y:S01]  /*17690*/  ISETP.LT.OR P2, PT, R41, 0x8a, !P0 ;  /* 0x0000008a2900780c */ /* 0x000fe20004741670 */
[----:B------:R-:W-:Y:S02]  /*176a0*/  FMUL R0, R221, UR22 ;  /* 0x00000016dd007c20 */ /* 0x000fe40008400000 */
[----:B------:R0:W-:Y:S01]  /*176b0*/  @!P6 STG.E.U8 desc[UR20][R28.64+0x81], R5 ;  /* 0x000081051c00e986 */ /* 0x0001e2000c101114 */
[C---:B------:R-:W-:Y:S02]  /*176c0*/  ISETP.LT.OR P4, PT, R41.reuse, 0x89, !P1 ;  /* 0x000000892900780c */ /* 0x040fe40004f81670 */
[C---:B------:R-:W-:Y:S01]  /*176d0*/  ISETP.LT.OR P6, PT, R41.reuse, 0x8a, !P1 ;  /* 0x0000008a2900780c */ /* 0x040fe20004fc1670 */
[----:B------:R1:W-:Y:S01]  /*176e0*/  @!P5 STG.E.U8 desc[UR20][R26.64+0x88], R7 ;  /* 0x000088071a00d986 */ /* 0x0003e2000c101114 */
[----:B------:R-:W-:Y:S01]  /*176f0*/  ISETP.LT.OR P5, PT, R41, 0x91, !P0 ;  /* 0x000000912900780c */ /* 0x000fe200047a1670 */
[----:B------:R-:W-:-:S02]  /*17700*/  FMUL R2, R220, UR22 ;  /* 0x00000016dc027c20 */ /* 0x000fc40008400000 */
[----:B------:R-:W4:Y:S04]  /*17710*/  LDL.LU R221, [R1+0x234] ;  /* 0x0002340001dd7983 */ /* 0x000f280000300800 */
[----:B------:R-:W4:Y:S01]  /*17720*/  LDL.LU R220, [R1+0x238] ;  /* 0x0002380001dc7983 */ /* 0x000f220000300800 */
[----:B0-----:R-:W-:Y:S02]  /*17730*/  F2FP.SATFINITE.E4M3.F32.PACK_AB_MERGE_C R5, RZ, R0, RZ ;  /* 0x00000000ff05723e */ /* 0x001fe400048070ff */
[----:B------:R-:W-:Y:S01]  /*17740*/  F2FP.SATFINITE.E4M3.F32.PACK_AB_MERGE_C R9, RZ, R3, RZ ;  /* 0x00000003ff09723e */ /* 0x000fe200048070ff */
[----:B------:R-:W-:Y:S01]  /*17750*/  FMUL R3, R223, UR22 ;  /* 0x00000016df037c20 */ /* 0x000fe20008400000 */
[----:B------:R-:W-:Y:S01]  /*17760*/  F2FP.SATFINITE.E4M3.F32.PACK_AB_MERGE_C R11, RZ, R4, RZ ;  /* 0x00000004ff0b723e */ /* 0x000fe200048070ff */
[----:B------:R-:W4:Y:S01]  /*17770*/  LDL.LU R223, [R1+0x23c] ;  /* 0x00023c0001df7983 */ /* 0x000f220000300800 */
[----:B------:R-:W-:Y:S01]  /*17780*/  FMUL R0, R222, UR22 ;  /* 0x00000016de007c20 */ /* 0x000fe20008400000 */
[----:B-1----:R-:W-:-:S02]  /*17790*/  F2FP.SATFINITE.E4M3.F32.PACK_AB_MERGE_C R7, RZ, R2, RZ ;  /* 0x00000002ff07723e */ /* 0x002fc400048070ff */
[----:B------:R-:W4:Y:S02]  /*177a0*/  LDL.LU R222, [R1+0x240] ;  /* 0x0002400001de7983 */ /* 0x000f240000300800 */
[----:B------:R-:W-:Y:S02]  /*177b0*/  F2FP.SATFINITE.E4M3.F32.PACK_AB_MERGE_C R13, RZ, R0, RZ ;  /* 0x00000000ff0d723e */ /* 0x000fe400048070ff */
        /* <DEDUP_REMOVED lines=15> */
[C---:B------:R-:W-:Y:S01]  /*178b0*/  ISETP.LT.OR P6, PT, R41.reuse, 0x92, !P1 ;  /* 0x000000922900780c */ /* 0x040fe20004fc1670 */
[----:B------:R-:W4:Y:S01]  /*178c0*/  LDL.LU R218, [R1+0x254] ;  /* 0x0002540001da7983 */ /* 0x000f220000300800 */
[----:B------:R-:W-:Y:S02]  /*178d0*/  F2FP.SATFINITE.E4M3.F32.PACK_AB_MERGE_C R5, RZ, R2, RZ ;  /* 0x00000002ff05723e */ /* 0x000fe400048070ff */
[C---:B------:R-:W-:Y:S02]  /*178e0*/  ISETP.LT.OR P4, PT, R41.reuse, 0x91, !P1 ;  /* 0x000000912900780c */ /* 0x040fe40004f81670 */
[----:B------:R-:W-:Y:S02]  /*178f0*/  F2FP.SATFINITE.E4M3.F32.PACK_AB_MERGE_C R11, RZ, R0, RZ ;  /* 0x00000000ff0b723e */ /* 0x000fe400048070ff */
[----:B------:R-:W-:-:S03]  /*17900*/  ISETP.LT.OR P5, PT, R41, 0x99, !P0 ;  /* 0x000000992900780c */ /* 0x000fc600047a1670 */
[----:B------:R0:W-:Y:S01]  /*17910*/  @!P2 STG.E.U8 desc[UR20][R26.64+0x91], R9 ;  /* 0x000091091a00a986 */ /* 0x0001e2000c101114 */
[----:B------:R-:W-:-:S03]  /*17920*/  ISETP.LT.OR P2, PT, R41, 0x9a, !P0 ;  /* 0x0000009a2900780c */ /* 0x000fc60004741670 */
[----:B------:R1:W-:Y:S01]  /*17930*/  @!P6 STG.E.U8 desc[UR20][R28.64+0x91], R5 ;  /* 0x000091051c00e986 */ /* 0x0003e2000c101114 */
[----:B------:R-:W-:-:S03]  /*17940*/  ISETP.LT.OR P6, PT, R41, 0x9a, !P1 ;  /* 0x0000009a2900780c */ /* 0x000fc60004fc1670 */
[----:B------:R-:W-:Y:S01]  /*17950*/  @!P4 STG.E.U8 desc[UR20][R28.64+0x90], R13 ;  /* 0x0000900d1c00c986 */ /* 0x000fe2000c101114 */
[----:B0-----:R-:W-:-:S03]  /*17960*/  F2FP.SATFINITE.E4M3.F32.PACK_AB_MERGE_C R9, RZ, R3, RZ ;  /* 0x00000003ff09723e */ /* 0x001fc600048070ff */
[----:B------:R0:W-:Y:S04]  /*17970*/  @!P5 STG.E.U8 desc[UR20][R26.64+0x98], R7 ;  /* 0x000098071a00d986 */ /* 0x0001e8000c101114 */
        /* <DEDUP_REMOVED lines=8> */
[----:B0-----:R-:W-:Y:S01]  /*17a00*/  F2FP.SATFINITE.E4M3.F32.PACK_AB_MERGE_C R7, RZ, R2, RZ ;  /* 0x00000002ff07723e */ /* 0x001fe200048070ff */
[----:B------:R-:W-:Y:S01]  /*17a10*/  FMUL R4, R222, UR22 ;  /* 0x00000016de047c20 */ /* 0x000fe20008400000 */
[----:B------:R-:W-:Y:S01]  /*17a20*/  F2FP.SATFINITE.E4M3.F32.PACK_AB_MERGE_C R9, RZ, R3, RZ ;  /* 0x00000003ff09723e */ /* 0x000fe200048070ff */
[----:B------:R-:W4:Y:S04]  /*17a30*/  LDL.LU R222, [R1+0x264] ;  /* 0x0002640001de7983 */ /* 0x000f280000300800 */
[----:B------:R0:W-:Y:S01]  /*17a40*/  @!P6 STG.E.U8 desc[UR20][R28.64+0x99], R5 ;  /* 0x000099051c00e986 */ /* 0x0001e2000c101114 */
[----:B--2---:R-:W-:-:S03]  /*17a50*/  FMUL R0, R225, UR22 ;  /* 0x00000016e1007c20 */ /* 0x004fc60008400000 */
[----:B------:R-:W2:Y:S02]  /*17a60*/  LDL.LU R225, [R1+0x268] ;  /* 0x0002680001e17983 */ /* 0x000ea40000300800 */
[----:B0-----:R-:W-:Y:S01]  /*17a70*/  F2FP.SATFINITE.E4M3.F32.PACK_AB_MERGE_C R5, RZ, R0, RZ ;  /* 0x00000000ff05723e */ /* 0x001fe200048070ff */
[----:B---3--:R-:W-:Y:S02]  /*17a80*/  FMUL R2, R224, UR22 ;  /* 0x00000016e0027c20 */ /* 0x008fe40008400000 */
        /* <DEDUP_REMOVED lines=15> */
[----:B------:R-:W-:Y:S01]  /*17b80*/  F2FP.SATFINITE.E4M3.F32.PACK_AB_MERGE_C R13, RZ, R4, RZ ;  /* 0x00000004ff0d723e */ /* 0x000fe200048070ff */
[----:B------:R1:W-:Y:S01]  /*17b90*/  @!P6 STG.E.U8 desc[UR20][R28.64+0xa1], R5 ;  /* 0x0000a1051c00e986 */ /* 0x0003e2000c101114 */
[----:B0-----:R-:W-:-:S03]  /*17ba0*/  F2FP.SATFINITE.E4M3.F32.PACK_AB_MERGE_C R9, RZ, R3, RZ ;  /* 0x00000003ff09723e */ /* 0x001fc600048070ff */
[----:B------:R-:W-:Y:S01]  /*17bb0*/  @!P4 STG.E.U8 desc[UR20][R28.64+0xa0], R13 ;  /* 0x0000a00d1c00c986 */ /* 0x000fe2000c101114 */
[----:B-1----:R-:W-:-:S03]  /*17bc0*/  F2FP.SATFINITE.E4M3.F32.PACK_AB_MERGE_C R7, RZ, R2, RZ ;  /* 0x00000002ff07723e */ /* 0x002fc600048070ff */
[----:B------:R-:W-:Y:S01]  /*17bd0*/  @!P2 STG.E.U8 desc[UR20][R26.64+0xa9], R9 ;  /* 0x0000a9091a00a986 */ /* 0x000fe2000c101114 */
[C---:B------:R-:W-:Y:S02]  /*17be0*/  ISETP.LT.OR P4, PT, R41.reuse, 0xa9, !P1 ;  /* 0x000000a92900780c */ /* 0x040fe40004f81670 */
[C---:B------:R-:W-:Y:S01]  /*17bf0*/  ISETP.LT.OR P6, PT, R41.reuse, 0xaa, !P1 ;  /* 0x000000aa2900780c */ /* 0x040fe20004fc1670 */
[----:B------:R0:W-:Y:S01]  /*17c00*/  @!P5 STG.E.U8 desc[UR20][R26.64+0xa8], R7 ;  /* 0x0000a8071a00d986 */ /* 0x0001e2000c101114 */
[C---:B------:R-:W-:Y:S01]  /*17c10*/  ISETP.LT.OR P2, PT, R41.reuse, 0xb2, !P0 ;  /* 0x000000b22900780c */ /* 0x040fe20004741670 */
[----:B------:R-:W-:Y:S01]  /*17c20*/  FMUL R2, R218, UR22 ;  /* 0x00000016da027c20 */ /* 0x000fe20008400000 */
[----:B------:R-:W-:Y:S02]  /*17c30*/  ISETP.LT.OR P5, PT, R41, 0xb1, !P0 ;  /* 0x000000b12900780c */ /* 0x000fe400047a1670 */
[----:B------:R-:W-:Y:S01]  /*17c40*/  F2FP.SATFINITE.E4M3.F32.PACK_AB_MERGE_C R11, RZ, R0, RZ ;  /* 0x00000000ff0b723e */ /* 0x000fe200048070ff */
[----:B------:R-:W-:Y:S01]  /*17c50*/  FMUL R0, R221, UR22 ;  /* 0x00000016dd007c20 */ /* 0x000fe20008400000 */
[----:B------:R-:W-:Y:S01]  /*17c60*/  FMUL R3, R220, UR22 ;  /* 0x00000016dc037c20 */ /* 0x000fe20008400000 */
[----:B------:R-:W-:-:S03]  /*17c70*/  F2FP.SATFINITE.E4M3.F32.PACK_AB_MERGE_C R5, RZ, R2, RZ ;  /* 0x00000002ff05723e */ /* 0x000fc600048070ff */
[----:B0-----:R-:W-:Y:S02]  /*17c80*/  F2FP.SATFINITE.E4M3.F32.PACK_AB_MERGE_C R7, RZ, R0, RZ ;  /* 0x00000000ff07723e */ /* 0x001fe400048070ff */
[----:B------:R-:W-:Y:S01]  /*17c90*/  F2FP.SATFINITE.E4M3.F32.PACK_AB_MERGE_C R9, RZ, R3, RZ ;  /* 0x00000003ff09723e */ /* 0x000fe200048070ff */
[----:B------:R-:W-:Y:S01]  /*17ca0*/  FMUL R0, R223, UR22 ;  /* 0x00000016df007c20 */ /* 0x000fe20008400000 */
[----:B------:R-:W-:Y:S01]  /*17cb0*/  @!P4 STG.E.U8 desc[UR20][R28.64+0xa8], R11 ;  /* 0x0000a80b1c00c986 */ /* 0x000fe2000c101114 */
[----:B------:R-:W-:-:S03]  /*17cc0*/  ISETP.LT.OR P4, PT, R41, 0xb1, !P1 ;  /* 0x000000b12900780c */ /* 0x000fc60004f81670 */
[----:B------:R-:W-:Y:S01]  /*17cd0*/  @!P6 STG.E.U8 desc[UR20][R28.64+0xa9], R5 ;  /* 0x0000a9051c00e986 */ /* 0x000fe2000c101114 */
[----:B------:R-:W-:-:S03]  /*17ce0*/  ISETP.LT.OR P6, PT, R41, 0xb2, !P1 ;  /* 0x000000b22900780c */ /* 0x000fc60004fc1670 */
[----:B------:R-:W-:Y:S01]  /*17cf0*/  @!P2 STG.E.U8 desc[UR20][R26.64+0xb1], R9 ;  /* 0x0000b1091a00a986 */ /* 0x000fe2000c101114 */
[C---:B------:R-:W-:Y:S02]  /*17d00*/  ISETP.LT.OR P2, PT, R41.reuse, 0xb9, !P0 ;  /* 0x000000b92900780c */ /* 0x040fe40004741670 */
[C---:B------:R-:W-:Y:S01]  /*17d10*/  ISETP.LT.OR P0, PT, R41.reuse, 0xba, !P0 ;  /* 0x000000ba2900780c */ /* 0x040fe20004701670 */
[----:B------:R0:W-:Y:S01]  /*17d20*/  @!P5 STG.E.U8 desc[UR20][R26.64+0xb0], R7 ;  /* 0x0000b0071a00d986 */ /* 0x0001e2000c101114 */
[C---:B------:R-:W-:Y:S02]  /*17d30*/  ISETP.LT.OR P5, PT, R41.reuse, 0xb9, !P1 ;  /* 0x000000b92900780c */ /* 0x040fe40004fa1670 */
[----:B------:R-:W-:Y:S01]  /*17d40*/  F2FP.SATFINITE.E4M3.F32.PACK_AB_MERGE_C R13, RZ, R0, RZ ;  /* 0x00000000ff0d723e */ /* 0x000fe200048070ff */
[----:B------:R-:W-:Y:S01]  /*17d50*/  FMUL R0, R222, UR22 ;  /* 0x00000016de007c20 */ /* 0x000fe20008400000 */
[----:B------:R-:W-:-:S04]  /*17d60*/  ISETP.LT.OR P1, PT, R41, 0xba, !P1 ;  /* 0x000000ba2900780c */ /* 0x000fc80004f21670 */
[----:B0-----:R-:W-:Y:S01]  /*17d70*/  F2FP.SATFINITE.E4M3.F32.PACK_AB_MERGE_C R7, RZ, R0, RZ ;  /* 0x00000000ff07723e */ /* 0x001fe200048070ff */
[----:B------:R0:W-:Y:S04]  /*17d80*/  @!P4 STG.E.U8 desc[UR20][R28.64+0xb0], R13 ;  /* 0x0000b00d1c00c986 */ /* 0x0001e8000c101114 */
[----:B------:R0:W-:Y:S01]  /*17d90*/  @!P6 STG.E.U8 desc[UR20][R28.64+0xb1], R7 ;  /* 0x0000b1071c00e986 */ /* 0x0001e2000c101114 */
[----:B--2---:R-:W-:Y:S01]  /*17da0*/  FMUL R2, R225, UR22 ;  /* 0x00000016e1027c20 */ /* 0x004fe20008400000 */
[----:B---3--:R-:W-:Y:S01]  /*17db0*/  FMUL R3, R224, UR22 ;  /* 0x00000016e0037c20 */ /* 0x008fe20008400000 */
[----:B----4-:R-:W-:-:S03]  /*17dc0*/  FMUL R4, R226, UR22 ;  /* 0x00000016e2047c20 */ /* 0x010fc60008400000 */
[----:B------:R-:W-:Y:S02]  /*17dd0*/  F2FP.SATFINITE.E4M3.F32.PACK_AB_MERGE_C R9, RZ, R2, RZ ;  /* 0x00000002ff09723e */ /* 0x000fe400048070ff */
[----:B------:R-:W-:Y:S02]  /*17de0*/  F2FP.SATFINITE.E4M3.F32.PACK_AB_MERGE_C R3, RZ, R3, RZ ;  /* 0x00000003ff03723e */ /* 0x000fe400048070ff */
[----:B------:R-:W-:Y:S01]  /*17df0*/  F2FP.SATFINITE.E4M3.F32.PACK_AB_MERGE_C R11, RZ, R4, RZ ;  /* 0x00000004ff0b723e */ /* 0x000fe200048070ff */
[----:B------:R0:W-:Y:S04]  /*17e00*/  @!P2 STG.E.U8 desc[UR20][R26.64+0xb8], R9 ;  /* 0x0000b8091a00a986 */ /* 0x0001e8000c101114 */
[----:B------:R0:W-:Y:S01]  /*17e10*/  @!P0 STG.E.U8 desc[UR20][R26.64+0xb9], R3 ;  /* 0x0000b9031a008986 */ /* 0x0001e2000c101114 */
[----:B------:R-:W-:-:S05]  /*17e20*/  FMUL R5, R227, UR22 ;  /* 0x00000016e3057c20 */ /* 0x000fca0008400000 */
[----:B------:R-:W-:Y:S01]  /*17e30*/  F2FP.SATFINITE.E4M3.F32.PACK_AB_MERGE_C R5, RZ, R5, RZ ;  /* 0x00000005ff05723e */ /* 0x000fe200048070ff */
[----:B------:R0:W-:Y:S04]  /*17e40*/  @!P5 STG.E.U8 desc[UR20][R28.64+0xb8], R11 ;  /* 0x0000b80b1c00d986 */ /* 0x0001e8000c101114 */
[----:B------:R0:W-:Y:S02]  /*17e50*/  @!P1 STG.E.U8 desc[UR20][R28.64+0xb9], R5 ;  /* 0x0000b9051c009986 */ /* 0x0001e4000c101114 */
.L_x_424:
[----:B------:R-:W-:Y:S05]  /*17e60*/  BSYNC B0 ;  /* 0x0000000000007941 */ /* 0x000fea0003800000 */
.L_x_38:
[----:B0-2---:R-:W2:Y:S04]  /*17e70*/  LDL.LU R3, [R1+0x280] ;  /* 0x0002800001037983 */ /* 0x005ea80000300800 */
[----:B------:R-:W2:Y:S01]  /*17e80*/  LDL.LU R2, [R1+0x284] ;  /* 0x0002840001027983 */ /* 0x000ea20000300800 */
[----:B------:R-:W-:Y:S01]  /*17e90*/  ULDC UR6, c[0x0][0xc] ;  /* 0x0000030000067ab9 */ /* 0x000fe20000000800 */
[----:B------:R-:W-:Y:S01]  /*17ea0*/  ULDC UR7, c[0x0][0x10] ;  /* 0x0000040000077ab9 */ /* 0x000fe20000000800 */
[----:B---34-:R-:W2:Y:S01]  /*17eb0*/  LDC R5, c[0x0][0x14] ;  /* 0x00000500ff057b82 */ /* 0x018ea20000000800 */
[----:B------:R-:W-:Y:S01]  /*17ec0*/  UIMAD.WIDE.U32 UR6, UR6, UR7, URZ ;  /* 0x00000007060672a5 */ /* 0x000fe2000f8e003f */
[----:B-----5:R-:W-:Y:S01]  /*17ed0*/  PRMT R0, RZ, 0x7610, R0 ;  /* 0x00007610ff007816 */ /* 0x020fe20000000000 */
[----:B------:R-:W-:-:S04]  /*17ee0*/  UMOV UR10, 0xffffffff ;  /* 0xffffffff000a7882 */ /* 0x000fc80000000000 */
[----:B--2---:R-:W-:-:S04]  /*17ef0*/  IMAD.WIDE.U32 R2, R5, UR6, R2 ;  /* 0x0000000605027c25 */ /* 0x004fc8000f8e0002 */
[----:B------:R-:W-:Y:S01]  /*17f00*/  IMAD R5, R5, UR7, RZ ;  /* 0x0000000705057c24 */ /* 0x000fe2000f8e02ff */
[----:B------:R-:W-:Y:S01]  /*17f10*/  ULDC.64 UR6, c[0x0][0x650] ;  /* 0x0001940000067ab9 */ /* 0x000fe20000000a00 */
[----:B------:R-:W-:Y:S01]  /*17f20*/  IMAD.MOV.U32 R11, RZ, RZ, R2 ;  /* 0x000000ffff0b7224 */ /* 0x000fe200078e0002 */
[----:B------:R-:W-:Y:S01]  /*17f30*/  ISETP.GE.U32.AND P0, PT, R2, UR6, PT ;  /* 0x0000000602007c0c */ /* 0x000fe2000bf06070 */
[----:B------:R-:W-:Y:S02]  /*17f40*/  IMAD.IADD R13, R3, 0x1, R5 ;  /* 0x00000001030d7824 */ /* 0x000fe400078e0205 */
[----:B------:R-:W-:-:S03]  /*17f50*/  IMAD.MOV.U32 R2, RZ, RZ, -0x1 ;  /* 0xffffffffff027424 */ /* 0x000fc600078e00ff */
[----:B------:R0:W-:Y:S01]  /*17f60*/  STL [R1+0x280], R13 ;  /* 0x0002800d01007387 */ /* 0x0001e20000100800 */
[----:B------:R-:W-:-:S03]  /*17f70*/  ISETP.GE.U32.AND.EX P0, PT, R13, UR7, PT, P0 ;  /* 0x000000070d007c0c */ /* 0x000fc6000bf06100 */
[----:B------:R0:W-:Y:S04]  /*17f80*/  STL [R1+0x284], R11 ;  /* 0x0002840b01007387 */ /* 0x0001e80000100800 */
[----:B------:R0:W-:Y:S06]  /*17f90*/  STL [R1+0x28c], R2 ;  /* 0x00028c0201007387 */ /* 0x0001ec0000100800 */
[----:B------:R-:W-:Y:S05]  /*17fa0*/  @P0 BRA `(.L_x_425) ;  /* 0x0000000400740947 */ /* 0x000fea0003800000 */
[----:B------:R-:W2:Y:S01]  /*17fb0*/  S2R R8, SR_CTAID.X ;  /* 0x0000000000087919 */ /* 0x000ea20000002500 */
[----:B------:R-:W-:Y:S01]  /*17fc0*/  ULDC.64 UR16, c[0x0][0x628] ;  /* 0x00018a0000107ab9 */ /* 0x000fe20000000a00 */
[----:B------:R-:W3:Y:S01]  /*17fd0*/  LDC R9, c[0x0][0x144] ;  /* 0x00005100ff097b82 */ /* 0x000ee20000000800 */
[----:B------:R-:W-:Y:S01]  /*17fe0*/  ULDC UR6, c[0x0][0x150] ;  /* 0x0000540000067ab9 */ /* 0x000fe20000000800 */
[----:B------:R-:W4:Y:S01]  /*17ff0*/  S2R R12, SR_CTAID.Y ;  /* 0x00000000000c7919 */ /* 0x000f220000002600 */
[----:B------:R-:W-:Y:S01]  /*18000*/  ISETP.NE.U32.AND P0, PT, RZ, UR16, PT ;  /* 0x00000010ff007c0c */ /* 0x000fe2000bf05070 */
[----:B------:R-:W-:Y:S01]  /*18010*/  ULDC UR18, c[0x0][0x630] ;  /* 0x00018c0000127ab9 */ /* 0x000fe20000000800 */
[----:B------:R-:W-:Y:S02]  /*18020*/  R2UR UR14, R11 ;  /* 0x000000000b0e72ca */ /* 0x000fe400000e0000 */
[----:B------:R-:W-:Y:S01]  /*18030*/  ISETP.NE.AND.EX P0, PT, RZ, UR17, PT, P0 ;  /* 0x00000011ff007c0c */ /* 0x000fe2000bf05300 */
[----:B------:R-:W0:Y:S01]  /*18040*/  LDC.64 R6, c[0x0][0x620] ;  /* 0x00018800ff067b82 */ /* 0x000e220000000a00 */
[----:B------:R-:W-:-:S02]  /*18050*/  R2UR UR15, R13 ;  /* 0x000000000d0f72ca */ /* 0x000fc400000e0000 */
[----:B--2---:R-:W-:-:S05]  /*18060*/  I2FP.F32.U32 R0, R8 ;  /* 0x0000000800007245 */ /* 0x004fca0000201000 */
[----:B------:R-:W-:-:S06]  /*18070*/  FMUL R0, R0, UR6 ;  /* 0x0000000600007c20 */ /* 0x000fcc0008400000 */
[----:B------:R-:W2:Y:S01]  /*18080*/  F2I.U32.TRUNC.NTZ R0, R0 ;  /* 0x0000000000007305 */ /* 0x000ea2000020f000 */
[----:B----4-:R-:W-:Y:S05]  /*18090*/  @!P0 BRA `(.L_x_426) ;  /* 0x0000000000308947 */ /* 0x010fea0003800000 */
        /* <DEDUP_REMOVED lines=12> */
.L_x_426:
[----:B------:R-:W-:Y:S01]  /*18160*/  USHF.R.U64 UR10, UR14, UR18, UR15 ;  /* 0x000000120e0a7299 */ /* 0x000fe2000800120f */
[----:B------:R-:W4:Y:S01]  /*18170*/  LDC.64 R20, c[0x0][0x640] ;  /* 0x00019000ff147b82 */ /* 0x000f220000000a00 */
[----:B------:R-:W-:Y:S01]  /*18180*/  USHF.R.U32.HI UR6, URZ, UR18, UR15 ;  /* 0x000000123f067299 */ /* 0x000fe2000801160f */
[----:B--2---:R-:W-:Y:S02]  /*18190*/  IMAD.MOV R10, RZ, RZ, -R0 ;  /* 0x000000ffff0a7224 */ /* 0x004fe400078e0a00 */
[----:B0-----:R-:W-:Y:S01]  /*181a0*/  IMAD.MOV.U32 R2, RZ, RZ, R11 ;  /* 0x000000ffff027224 */ /* 0x001fe200078e000b */
[----:B------:R-:W-:Y:S01]  /*181b0*/  IADD3 R5, P0, RZ, -UR10, RZ ;  /* 0x8000000aff057c10 */ /* 0x000fe2000ff1e0ff */
[----:B---3--:R-:W-:Y:S02]  /*181c0*/  IMAD R17, R9, R10, R8 ;  /* 0x0000000a09117224 */ /* 0x008fe400078e0208 */
[----:B------:R-:W0:Y:S02]  /*181d0*/  LDC R4, c[0x0][0x618] ;  /* 0x00018600ff047b82 */ /* 0x000e240000000800 */
[----:B------:R-:W-:Y:S01]  /*181e0*/  IMAD.X R3, RZ, RZ, ~UR6, P0 ;  /* 0x80000006ff037e24 */ /* 0x000fe200080e06ff */
[----:B------:R-:W-:-:S03]  /*181f0*/  ULDC UR6, c[0x0][0x154] ;  /* 0x0000550000067ab9 */ /* 0x000fc60000000800 */
[-C--:B------:R-:W-:Y:S02]  /*18200*/  IMAD R0, R3, R6.reuse, RZ ;  /* 0x0000000603007224 */ /* 0x080fe400078e02ff */
[----:B------:R-:W2:Y:S01]  /*18210*/  LDC R14, c[0x0][0x608] ;  /* 0x00018200ff0e7b82 */ /* 0x000ea20000000800 */
[----:B------:R-:W-:Y:S02]  /*18220*/  IMAD.MOV.U32 R3, RZ, RZ, R13 ;  /* 0x000000ffff037224 */ /* 0x000fe400078e000d */
[----:B------:R-:W-:-:S05]  /*18230*/  IMAD.WIDE.U32 R2, R5, R6, R2 ;  /* 0x0000000605027225 */ /* 0x000fca00078e0002 */
[----:B------:R-:W3:Y:S01]  /*18240*/  LDC R18, c[0x0][0x658] ;  /* 0x00019600ff127b82 */ /* 0x000ee20000000800 */
[----:B------:R-:W-:Y:S01]  /*18250*/  IMAD R5, R5, R7, R0 ;  /* 0x0000000705057224 */ /* 0x000fe200078e0200 */
[----:B------:R-:W-:Y:S01]  /*18260*/  I2FP.F32.U32 R0, R12 ;  /* 0x0000000c00007245 */ /* 0x000fe20000201000 */
[----:B------:R-:W-:Y:S01]  /*18270*/  IMAD.MOV.U32 R7, RZ, RZ, 0x1 ;  /* 0x00000001ff077424 */ /* 0x000fe200078e00ff */
[----:B----4-:R-:W-:Y:S01]  /*18280*/  ISETP.NE.U32.AND P0, PT, R20, RZ, PT ;  /* 0x000000ff1400720c */ /* 0x010fe20003f05070 */
[----:B------:R-:W-:Y:S02]  /*18290*/  IMAD.IADD R3, R3, 0x1, R5 ;  /* 0x0000000103037824 */ /* 0x000fe400078e0205 */
[----:B------:R-:W-:Y:S01]  /*182a0*/  FMUL R0, R0, UR6 ;  /* 0x0000000600007c20 */ /* 0x000fe20008400000 */
[----:B------:R-:W4:Y:S01]  /*182b0*/  LDC R15, c[0x0][0x148] ;  /* 0x00005200ff0f7b82 */ /* 0x000f220000000800 */
[----:B------:R-:W-:Y:S01]  /*182c0*/  ISETP.NE.AND.EX P0, PT, R21, RZ, PT, P0 ;  /* 0x000000ff1500720c */ /* 0x000fe20003f05300 */
[----:B------:R-:W-:Y:S01]  /*182d0*/  IMAD.MOV.U32 R5, RZ, RZ, -0x1 ;  /* 0xffffffffff057424 */ /* 0x000fe200078e00ff */
[-CC-:B0-----:R-:W-:Y:S01]  /*182e0*/  SHF.R.U64 R10, R2, R4.reuse, R3.reuse ;  /* 0x00000004020a7219 */ /* 0x181fe20000001203 */
[----:B------:R0:W0:Y:S01]  /*182f0*/  F2I.U32.TRUNC.NTZ R13, R0 ;  /* 0x00000000000d7305 */ /* 0x000022000020f000 */
[----:B------:R-:W-:-:S03]  /*18300*/  SHF.R.U32.HI R3, RZ, R4, R3 ;  /* 0x00000004ff037219 */ /* 0x000fc60000011603 */
[----:B------:R-:W0:Y:S01]  /*18310*/  LDC R16, c[0x0][0x600] ;  /* 0x00018000ff107b82 */ /* 0x000e220000000800 */
[-CC-:B--2---:R-:W-:Y:S02]  /*18320*/  SHF.R.U64 R8, R10, R14.reuse, R3.reuse ;  /* 0x0000000e0a087219 */ /* 0x184fe40000001203 */
[----:B------:R-:W-:-:S05]  /*18330*/  SHF.R.U32.HI R3, RZ, R14, R3 ;  /* 0x0000000eff037219 */ /* 0x000fca0000011603 */
[----:B------:R-:W2:Y:S01]  /*18340*/  LDC R22, c[0x0][0x648] ;  /* 0x00019200ff167b82 */ /* 0x000ea20000000800 */
[-CC-:B---3--:R-:W-:Y:S02]  /*18350*/  SHF.R.U64 R11, R8, R18.reuse, R3.reuse ;  /* 0x00000012080b7219 */ /* 0x188fe40000001203 */
[-C--:B------:R-:W-:Y:S02]  /*18360*/  SHF.L.U32 R5, R5, R18.reuse, RZ ;  /* 0x0000001205057219 */ /* 0x080fe400000006ff */
[-C--:B------:R-:W-:Y:S01]  /*18370*/  SHF.R.U32.HI R3, RZ, R18.reuse, R3 ;  /* 0x00000012ff037219 */ /* 0x080fe20000011603 */
[----:B------:R-:W-:Y:S01]  /*18380*/  IMAD.MOV.U32 R2, RZ, RZ, R11 ;  /* 0x000000ffff027224 */ /* 0x000fe200078e000b */
[----:B------:R-:W-:Y:S01]  /*18390*/  SHF.L.U32 R42, R7, R18, RZ ;  /* 0x00000012072a7219 */ /* 0x000fe200000006ff */
[----:B------:R-:W3:Y:S01]  /*183a0*/  LDC R23, c[0x0][0x638] ;  /* 0x00018e00ff177b82 */ /* 0x000ee20000000800 */
[----:B------:R-:W-:-:S07]  /*183b0*/  LOP3.LUT R19, RZ, R5, RZ, 0x33, !PT ;  /* 0x00000005ff137212 */ /* 0x000fce00078e33ff */
[----:B------:R-:W0:Y:S01]  /*183c0*/  LDC R24, c[0x0][0x610] ;  /* 0x00018400ff187b82 */ /* 0x000e220000000800 */
[----:B------:R-:W-:Y:S05]  /*183d0*/  @!P0 BRA `(.L_x_427) ;  /* 0x0000000000288947 */ /* 0x000fea0003800000 */
[----:B0-----:R-:W0:Y:S02]  /*183e0*/  LDC R0, c[0x0][0x64c] ;  /* 0x00019300ff007b82 */ /* 0x001e240000000800 */
[----:B0-----:R-:W-:-:S05]  /*183f0*/  IADD3 R7, P0, R11, R0, RZ ;  /* 0x000000000b077210 */ /* 0x001fca0007f1e0ff */
        /* <DEDUP_REMOVED lines=8> */
.L_x_427:
[----:B0-2---:R-:W-:Y:S01]  /*18480*/  SHF.R.U64 R0, R2, R22, R3 ;  /* 0x0000001602007219 */ /* 0x005fe20000001203 */
[----:B------:R-:W-:Y:S01]  /*18490*/  VIADD R5, R16, 0xffffffff ;  /* 0xffffffff10057836 */ /* 0x000fe20000000000 */
[----:B------:R-:W-:Y:S01]  /*184a0*/  LOP3.LUT R3, R8, R19, RZ, 0xc0, !PT ;  /* 0x0000001308037212 */ /* 0x000fe200078ec0ff */
[----:B------:R-:W-:Y:S02]  /*184b0*/  IMAD.MOV R13, RZ, RZ, -R13 ;  /* 0x000000ffff0d7224 */ /* 0x000fe400078e0a0d */
[----:B------:R-:W-:Y:S02]  /*184c0*/  IMAD.MOV R2, RZ, RZ, -R0 ;  /* 0x000000ffff027224 */ /* 0x000fe400078e0a00 */
[----:B------:R-:W-:Y:S01]  /*184d0*/  IMAD R42, R42, R0, R3 ;  /* 0x000000002a2a7224 */ /* 0x000fe200078e0203 */
[----:B------:R-:W-:Y:S01]  /*184e0*/  LOP3.LUT R3, R10, R5, RZ, 0xc0, !PT ;  /* 0x000000050a037212 */ /* 0x000fe200078ec0ff */
[----:B----4-:R-:W-:Y:S02]  /*184f0*/  @P3 IMAD R17, R15, R13, R12 ;  /* 0x0000000d0f113224 */ /* 0x010fe400078e020c */
[----:B---3--:R-:W-:-:S02]  /*18500*/  IMAD R0, R2, R23, R11 ;  /* 0x0000001702007224 */ /* 0x008fc400078e020b */
[----:B------:R-:W-:Y:S02]  /*18510*/  IMAD.MOV.U32 R2, RZ, RZ, 0x1 ;  /* 0x00000001ff027424 */ /* 0x000fe400078e00ff */
[----:B------:R-:W-:Y:S02]  /*18520*/  IMAD R42, R42, R24, R17 ;  /* 0x000000182a2a7224 */ /* 0x000fe400078e0211 */
[----:B------:R-:W-:Y:S01]  /*18530*/  IMAD R3, R0, R16, R3 ;  /* 0x0000001000037224 */ /* 0x000fe200078e0203 */
[----:B------:R-:W-:-:S04]  /*18540*/  PRMT R0, R2, 0x7610, R0 ;  /* 0x0000761002007816 */ /* 0x000fc80000000000 */
[----:B------:R-:W-:Y:S02]  /*18550*/  SEL R2, R3, R42, !P3 ;  /* 0x0000002a03027207 */ /* 0x000fe40005800000 */
[----:B------:R-:W-:-:S03]  /*18560*/  SEL R42, R42, R3, !P3 ;  /* 0x000000032a2a7207 */ /* 0x000fc60005800000 */
[----:B------:R2:W-:Y:S04]  /*18570*/  STL [R1+0x28c], R2 ;  /* 0x00028c0201007387 */ /* 0x0005e80000100800 */
.L_x_425:
[----:B------:R3:W-:Y:S01]  /*18580*/  STL [R1+0x288], R42 ;  /* 0x0002882a01007387 */ /* 0x0007e20000100800 */
[----:B------:R-:W-:-:S13]  /*18590*/  LOP3.LUT P0, RZ, R0, 0xff, RZ, 0xc0, !PT ;  /* 0x000000ff00ff7812 */ /* 0x000fda000780c0ff */
[----:B---3--:R-:W-:Y:S05]  /*185a0*/  @P0 BRA `(.L_x_428) ;  /* 0xfffffe8c00d00947 */ /* 0x008fea000383ffff */
[----:B------:R-:W-:Y:S05]  /*185b0*/  EXIT ;  /* 0x000000000000794d */ /* 0x000fea0003800000 */
.L_x_8:
[----:B0-----:R-:W2:Y:S01]  /*185c0*/  LDL R16, [R1+0x284] ;  /* 0x0002840001107983 */ /* 0x001ea20000100800 */
[----:B------:R-:W-:-:S03]  /*185d0*/  ULDC.64 UR4, c[0x0][0x650] ;  /* 0x0001940000047ab9 */ /* 0x000fc60000000a00 */
[----:B------:R-:W3:Y:S01]  /*185e0*/  LDL R20, [R1+0x280] ;  /* 0x0002800001147983 */ /* 0x000ee20000100800 */
[----:B------:R-:W-:Y:S01]  /*185f0*/  PRMT R0, RZ, 0x7610, R0 ;  /* 0x00007610ff007816 */ /* 0x000fe20000000000 */
[----:B------:R-:W-:Y:S02]  /*18600*/  IMAD.MOV.U32 R4, RZ, RZ, -0x1 ;  /* 0xffffffffff047424 */ /* 0x000fe400078e00ff */
[----:B------:R-:W-:Y:S02]  /*18610*/  IMAD.MOV.U32 R5, RZ, RZ, -0x1 ;  /* 0xffffffffff057424 */ /* 0x000fe400078e00ff */
[----:B------:R-:W-:Y:S01]  /*18620*/  IMAD.MOV.U32 R6, RZ, RZ, -0x1 ;  /* 0xffffffffff067424 */ /* 0x000fe200078e00ff */
[----:B--2---:R-:W-:-:S04]  /*18630*/  ISETP.GE.U32.AND P0, PT, R16, UR4, PT ;  /* 0x0000000410007c0c */ /* 0x004fc8000bf06070 */
[----:B---3--:R-:W-:-:S13]  /*18640*/  ISETP.GE.U32.AND.EX P0, PT, R20, UR5, PT, P0 ;  /* 0x0000000514007c0c */ /* 0x008fda000bf06100 */
[----:B------:R-:W-:Y:S05]  /*18650*/  @P0 BRA `(.L_x_429) ;  /* 0x0000000400300947 */ /* 0x000fea0003800000 */
[----:B------:R-:W0:Y:S01]  /*18660*/  LDC.64 R14, c[0x0][0x628] ;  /* 0x00018a00ff0e7b82 */ /* 0x000e220000000a00 */
[----:B------:R-:W-:Y:S02]  /*18670*/  IMAD.MOV.U32 R8, RZ, RZ, R16 ;  /* 0x000000ffff087224 */ /* 0x000fe400078e0010 */
[----:B------:R-:W-:-:S05]  /*18680*/  IMAD.MOV.U32 R9, RZ, RZ, R20 ;  /* 0x000000ffff097224 */ /* 0x000fca00078e0014 */
[----:B------:R-:W1:Y:S08]  /*18690*/  LDC R10, c[0x0][0x630] ;  /* 0x00018c00ff0a7b82 */ /* 0x000e700000000800 */
[----:B------:R-:W2:Y:S01]  /*186a0*/  LDC.64 R18, c[0x0][0x620] ;  /* 0x00018800ff127b82 */ /* 0x000ea20000000a00 */
[----:B0-----:R-:W-:-:S04]  /*186b0*/  ISETP.NE.U32.AND P0, PT, R14, RZ, PT ;  /* 0x000000ff0e00720c */ /* 0x001fc80003f05070 */
[----:B------:R-:W-:-:S13]  /*186c0*/  ISETP.NE.AND.EX P0, PT, R15, RZ, PT, P0 ;  /* 0x000000ff0f00720c */ /* 0x000fda0003f05300 */
[----:B-12---:R-:W-:Y:S05]  /*186d0*/  @!P0 BRA `(.L_x_430) ;  /* 0x0000000000288947 */ /* 0x006fea0003800000 */
[----:B------:R-:W0:Y:S02]  /*186e0*/  LDC R0, c[0x0][0x634] ;  /* 0x00018d00ff007b82 */ /* 0x000e240000000800 */
        /* <DEDUP_REMOVED lines=9> */
.L_x_430:
[----:B------:R-:W0:Y:S01]  /*18780*/  LDC.64 R22, c[0x0][0x640] ;  /* 0x00019000ff167b82 */ /* 0x000e220000000a00 */
[-CC-:B------:R-:W-:Y:S01]  /*18790*/  SHF.R.U64 R14, R8, R10.reuse, R9.reuse ;  /* 0x0000000a080e7219 */ /* 0x180fe20000001209 */
[----:B------:R-:W-:Y:S01]  /*187a0*/  IMAD.MOV.U32 R4, RZ, RZ, R16 ;  /* 0x000000ffff047224 */ /* 0x000fe200078e0010 */
[----:B------:R-:W-:Y:S02]  /*187b0*/  SHF.R.U32.HI R0, RZ, R10, R9 ;  /* 0x0000000aff007219 */ /* 0x000fe40000011609 */
[----:B------:R-:W-:-:S03]  /*187c0*/  IADD3 R7, P0, RZ, -R14, RZ ;  /* 0x8000000eff077210 */ /* 0x000fc60007f1e0ff */
[----:B------:R-:W1:Y:S02]  /*187d0*/  LDC R6, c[0x0][0x618] ;  /* 0x00018600ff067b82 */ /* 0x000e640000000800 */
[----:B------:R-:W-:-:S04]  /*187e0*/  IMAD.X R5, RZ, RZ, ~R0, P0 ;  /* 0x000000ffff057224 */ /* 0x000fc800000e0e00 */
[-C--:B------:R-:W-:Y:S02]  /*187f0*/  IMAD R0, R5, R18.reuse, RZ ;  /* 0x0000001205007224 */ /* 0x080fe400078e02ff */
[----:B------:R-:W2:Y:S01]  /*18800*/  LDC R8, c[0x0][0x608] ;  /* 0x00018200ff087b82 */ /* 0x000ea20000000800 */
[----:B------:R-:W-:Y:S02]  /*18810*/  IMAD.MOV.U32 R5, RZ, RZ, R20 ;  /* 0x000000ffff057224 */ /* 0x000fe400078e0014 */
[----:B------:R-:W-:-:S05]  /*18820*/  IMAD.WIDE.U32 R4, R7, R18, R4 ;  /* 0x0000001207047225 */ /* 0x000fca00078e0004 */
[----:B------:R-:W3:Y:S01]  /*18830*/  LDC R21, c[0x0][0x658] ;  /* 0x00019600ff157b82 */ /* 0x000ee20000000800 */
[----:B------:R-:W-:Y:S01]  /*18840*/  IMAD R7, R7, R19, R0 ;  /* 0x0000001307077224 */ /* 0x000fe200078e0200 */
[----:B0-----:R-:W-:-:S03]  /*18850*/  ISETP.NE.U32.AND P0, PT, R22, RZ, PT ;  /* 0x000000ff1600720c */ /* 0x001fc60003f05070 */
[----:B------:R-:W-:Y:S01]  /*18860*/  IMAD.IADD R5, R5, 0x1, R7 ;  /* 0x0000000105057824 */ /* 0x000fe200078e0207 */
[----:B------:R-:W-:Y:S02]  /*18870*/  ISETP.NE.AND.EX P0, PT, R23, RZ, PT, P0 ;  /* 0x000000ff1700720c */ /* 0x000fe40003f05300 */
[----:B------:R-:W0:Y:S02]  /*18880*/  LDC R18, c[0x0][0x600] ;  /* 0x00018000ff127b82 */ /* 0x000e240000000800 */
[-CC-:B-1----:R-:W-:Y:S01]  /*18890*/  SHF.R.U64 R10, R4, R6.reuse, R5.reuse ;  /* 0x00000006040a7219 */ /* 0x182fe20000001205 */
[----:B------:R-:W-:Y:S01]  /*188a0*/  IMAD.MOV.U32 R4, RZ, RZ, -0x1 ;  /* 0xffffffffff047424 */ /* 0x000fe200078e00ff */
[----:B------:R-:W-:-:S04]  /*188b0*/  SHF.R.U32.HI R5, RZ, R6, R5 ;  /* 0x00000006ff057219 */ /* 0x000fc80000011605 */
[----:B------:R-:W1:Y:S01]  /*188c0*/  LDC R19, c[0x0][0x648] ;  /* 0x00019200ff137b82 */ /* 0x000e620000000800 */
[-CC-:B--2---:R-:W-:Y:S02]  /*188d0*/  SHF.R.U64 R17, R10, R8.reuse, R5.reuse ;  /* 0x000000080a117219 */ /* 0x184fe40000001205 */
[----:B------:R-:W-:-:S05]  /*188e0*/  SHF.R.U32.HI R0, RZ, R8, R5 ;  /* 0x00000008ff007219 */ /* 0x000fca0000011605 */
[----:B------:R-:W2:Y:S01]  /*188f0*/  LDC R20, c[0x0][0x638] ;  /* 0x00018e00ff147b82 */ /* 0x000ea20000000800 */
[-C--:B---3--:R-:W-:Y:S02]  /*18900*/  SHF.L.U32 R4, R4, R21.reuse, RZ ;  /* 0x0000001504047219 */ /* 0x088fe400000006ff */
[-CC-:B------:R-:W-:Y:S02]  /*18910*/  SHF.R.U64 R16, R17, R21.reuse, R0.reuse ;  /* 0x0000001511107219 */ /* 0x180fe40000001200 */
[----:B------:R-:W-:Y:S01]  /*18920*/  SHF.R.U32.HI R5, RZ, R21, R0 ;  /* 0x00000015ff057219 */ /* 0x000fe20000011600 */
[----:B------:R-:W-:Y:S01]  /*18930*/  IMAD.MOV.U32 R0, RZ, RZ, 0x1 ;  /* 0x00000001ff007424 */ /* 0x000fe200078e00ff */
[----:B------:R-:W-:Y:S01]  /*18940*/  LOP3.LUT R24, RZ, R4, RZ, 0x33, !PT ;  /* 0x00000004ff187212 */ /* 0x000fe200078e33ff */
[----:B------:R-:W3:Y:S01]  /*18950*/  LDC R25, c[0x0][0x610] ;  /* 0x00018400ff197b82 */ /* 0x000ee20000000800 */
[----:B------:R-:W-:Y:S01]  /*18960*/  IMAD.MOV.U32 R4, RZ, RZ, R16 ;  /* 0x000000ffff047224 */ /* 0x000fe200078e0010 */
[----:B------:R-:W-:Y:S06]  /*18970*/  @!P0 BRA `(.L_x_431) ;  /* 0x0000000000288947 */ /* 0x000fec0003800000 */
        /* <DEDUP_REMOVED lines=10> */
.L_x_431:
[----:B-1----:R-:W-:Y:S01]  /*18a20*/  SHF.R.U64 R3, R4, R19, R5 ;  /* 0x0000001304037219 */ /* 0x002fe20000001205 */
[----:B0-----:R-:W-:Y:S01]  /*18a30*/  VIADD R7, R18, 0xffffffff ;  /* 0xffffffff12077836 */ /* 0x001fe20000000000 */
[----:B------:R-:W-:Y:S01]  /*18a40*/  SHF.L.U32 R4, R0, R21, RZ ;  /* 0x0000001500047219 */ /* 0x000fe200000006ff */
[----:B------:R-:W-:Y:S01]  /*18a50*/  @P3 IMAD R11, R13, R12, R2 ;  /* 0x0000000c0d0b3224 */ /* 0x000fe200078e0202 */
[----:B------:R-:W-:Y:S01]  /*18a60*/  LOP3.LUT R0, R17, R24, RZ, 0xc0, !PT ;  /* 0x0000001811007212 */ /* 0x000fe200078ec0ff */
[----:B------:R-:W-:Y:S02]  /*18a70*/  IMAD.MOV R5, RZ, RZ, -R3 ;  /* 0x000000ffff057224 */ /* 0x000fe400078e0a03 */
[----:B------:R-:W-:Y:S02]  /*18a80*/  IMAD.MOV.U32 R2, RZ, RZ, 0x1 ;  /* 0x00000001ff027424 */ /* 0x000fe400078e00ff */
[----:B------:R-:W-:Y:S01]  /*18a90*/  IMAD R4, R4, R3, R0 ;  /* 0x0000000304047224 */ /* 0x000fe200078e0200 */
[----:B------:R-:W-:Y:S01]  /*18aa0*/  LOP3.LUT R3, R10, R7, RZ, 0xc0, !PT ;  /* 0x000000070a037212 */ /* 0x000fe200078ec0ff */
[----:B--2---:R-:W-:-:S02]  /*18ab0*/  IMAD R0, R5, R20, R16 ;  /* 0x0000001405007224 */ /* 0x004fc400078e0210 */
[----:B---3--:R-:W-:Y:S02]  /*18ac0*/  IMAD R4, R4, R25, R11 ;  /* 0x0000001904047224 */ /* 0x008fe400078e020b */
[----:B------:R-:W-:Y:S01]  /*18ad0*/  IMAD R3, R0, R18, R3 ;  /* 0x0000001200037224 */ /* 0x000fe200078e0203 */
[----:B------:R-:W-:Y:S01]  /*18ae0*/  PRMT R0, R2, 0x7610, R0 ;  /* 0x0000761002007816 */ /* 0x000fe20000000000 */
[----:B------:R-:W-:-:S03]  /*18af0*/  IMAD.MOV.U32 R6, RZ, RZ, R14 ;  /* 0x000000ffff067224 */ /* 0x000fc600078e000e */
[----:B------:R-:W-:Y:S02]  /*18b00*/  SEL R5, R3, R4, !P3 ;  /* 0x0000000403057207 */ /* 0x000fe40005800000 */
[----:B------:R-:W-:-:S07]  /*18b10*/  SEL R4, R4, R3, !P3 ;  /* 0x0000000304047207 */ /* 0x000fce0005800000 */
.L_x_429:
[----:B------:R-:W-:-:S08]  /*18b20*/  NOP ;  /* 0x0000000000007918 */ /* 0x000fd00000000000 */
[----:B------:R-:W0:-:S00]  /*18b30*/  USETMAXREG.DEALLOC.CTAPOOL 0x28 ;  /* 0x00000028000079c8 */ /* 0x000e0000080e0500 */
[----:B------:R-:W-:-:S13]  /*18b40*/  ISETP.NE.AND P0, PT, RZ, UR8, PT ;  /* 0x00000008ff007c0c */ /* 0x000fda000bf05270 */
[----:B------:R-:W-:Y:S05]  /*18b50*/  @P0 EXIT ;  /* 0x000000000000094d */ /* 0x000fea0003800000 */
[----:B0-----:R-:W-:Y:S01]  /*18b60*/  LOP3.LUT P0, RZ, R0, 0xff, RZ, 0xc0, !PT ;  /* 0x000000ff00ff7812 */ /* 0x001fe2000780c0ff */
[----:B------:R-:W-:Y:S02]  /*18b70*/  IMAD.MOV.U32 R0, RZ, RZ, 0x1 ;  /* 0x00000001ff007424 */ /* 0x000fe400078e00ff */
[----:B------:R-:W-:-:S10]  /*18b80*/  IMAD.MOV.U32 R10, RZ, RZ, RZ ;  /* 0x000000ffff0a7224 */ /* 0x000fd400078e00ff */
[----:B------:R-:W-:Y:S05]  /*18b90*/  @!P0 BRA `(.L_x_432) ;  /* 0x0000000c004c8947 */ /* 0x000fea0003800000 */
[----:B------:R-:W0:Y:S01]  /*18ba0*/  LDC R0, c[0x0][0x28c] ;  /* 0x0000a300ff007b82 */ /* 0x000e220000000800 */
[----:B------:R-:W-:Y:S01]  /*18bb0*/  ULDC UR6, c[0x0][0x658] ;  /* 0x0001960000067ab9 */ /* 0x000fe20000000800 */
[----:B------:R-:W-:Y:S01]  /*18bc0*/  UMOV UR7, 0xffffffff ;  /* 0xffffffff00077882 */ /* 0x000fe20000000000 */
[----:B------:R-:W-:Y:S01]  /*18bd0*/  UMOV UR9, 0x1 ;  /* 0x0000000100097882 */ /* 0x000fe20000000000 */
[----:B------:R-:W-:Y:S01]  /*18be0*/  USHF.L.U32 UR10, UR7, UR6, URZ ;  /* 0x00000006070a7299 */ /* 0x000fe2000800063f */
[----:B------:R-:W-:Y:S01]  /*18bf0*/  BSSY B0, `(.L_x_432) ;  /* 0x00000cd000007945 */ /* 0x000fe20003800000 */
[----:B------:R-:W-:Y:S01]  /*18c00*/  ULDC UR8, c[0x0][0xc] ;  /* 0x0000030000087ab9 */ /* 0x000fe20000000800 */
[----:B------:R-:W-:Y:S01]  /*18c10*/  USHF.L.U32 UR6, UR9, UR6, URZ ;  /* 0x0000000609067299 */ /* 0x000fe2000800063f */
[----:B------:R-:W1:Y:S01]  /*18c20*/  S2UR UR4, SR_CgaCtaId ;  /* 0x00000000000479c3 */ /* 0x000e620000008800 */
[----:B------:R-:W-:Y:S01]  /*18c30*/  IMAD.MOV.U32 R12, RZ, RZ, 0x1 ;  /* 0x00000001ff0c7424 */ /* 0x000fe200078e00ff */
[----:B------:R-:W-:Y:S01]  /*18c40*/  ULDC UR9, c[0x0][0x10] ;  /* 0x0000040000097ab9 */ /* 0x000fe20000000800 */
[----:B------:R-:W-:Y:S01]  /*18c50*/  ULDC UR7, c[0x0][0x14] ;  /* 0x0000050000077ab9 */ /* 0x000fe20000000800 */
[----:B------:R-:W-:Y:S01]  /*18c60*/  UIMAD.WIDE.U32 UR8, UR8, UR9, URZ ;  /* 0x00000009080872a5 */ /* 0x000fe2000f8e003f */
[----:B------:R-:W-:Y:S01]  /*18c70*/  IMAD.MOV.U32 R10, RZ, RZ, RZ ;  /* 0x000000ffff0a7224 */ /* 0x000fe200078e00ff */
[----:B------:R-:W-:Y:S01]  /*18c80*/  ULDC UR5, c[0x0][0x600] ;  /* 0x0001800000057ab9 */ /* 0x000fe20000000800 */
[----:B------:R-:W-:-:S02]  /*18c90*/  ULOP3.LUT UR26, UR13, 0x2, URZ, 0xfc, !UPT ;  /* 0x000000020d1a7892 */ /* 0x000fc4000f8efc3f */
[----:B------:R-:W-:Y:S02]  /*18ca0*/  UIMAD.WIDE.U32 UR22, UR8, UR7, URZ ;  /* 0x00000007081672a5 */ /* 0x000fe4000f8e003f */
[----:B------:R-:W-:Y:S02]  /*18cb0*/  UIMAD UR18, UR9, UR7, URZ ;  /* 0x00000007091272a4 */ /* 0x000fe4000f8e023f */
[----:B------:R-:W-:Y:S02]  /*18cc0*/  UIADD3 UR5, UR5, -0x1, URZ ;  /* 0xffffffff05057890 */ /* 0x000fe4000fffe03f */
[----:B------:R-:W-:Y:S01]  /*18cd0*/  ULOP3.LUT UR20, URZ, UR10, URZ, 0x33, !UPT ;  /* 0x0000000a3f147292 */ /* 0x000fe2000f8e333f */
[----:B0-----:R-:W-:Y:S01]  /*18ce0*/  VIADD R0, R0, 0x1f ;  /* 0x0000001f00007836 */ /* 0x001fe20000000000 */
[----:B------:R-:W-:Y:S01]  /*18cf0*/  UIADD3 UR18, UR23, UR18, URZ ;  /* 0x0000001217127290 */ /* 0x000fe2000fffe03f */
[----:B------:R-:W-:-:S03]  /*18d00*/  ULDC.64 UR24, c[0x0][0x198] ;  /* 0x0000660000187ab9 */ /* 0x000fc60000000a00 */
[----:B------:R-:W-:Y:S01]  /*18d10*/  SHF.R.S32.HI R3, RZ, 0x1f, R0 ;  /* 0x0000001fff037819 */ /* 0x000fe20000011400 */
[----:B-1----:R-:W-:-:S03]  /*18d20*/  ULOP3.LUT UR4, UR4, 0x1, URZ, 0xc0, !UPT ;  /* 0x0000000104047892 */ /* 0x002fc6000f8ec03f */
[----:B------:R-:W-:Y:S01]  /*18d30*/  LEA.HI R3, R3, R0, RZ, 0x5 ;  /* 0x0000000003037211 */ /* 0x000fe200078f28ff */
[----:B------:R-:W-:-:S03]  /*18d40*/  IMAD.MOV.U32 R0, RZ, RZ, 0x1 ;  /* 0x00000001ff007424 */ /* 0x000fc600078e00ff */
[----:B------:R-:W-:-:S05]  /*18d50*/  SHF.R.S32.HI R9, RZ, 0x5, R3 ;  /* 0x00000005ff097819 */ /* 0x000fca0000011403 */
[----:B------:R-:W-:-:S07]  /*18d60*/  VIADD R8, R9, 0x1 ;  /* 0x0000000109087836 */ /* 0x000fce0000000000 */
.L_x_443:
[----:B------:R-:W-:-:S03]  /*18d70*/  UMOV UR7, 0xffffffff ;  /* 0xffffffff00077882 */ /* 0x000fc60000000000 */
[----:B------:R-:W-:Y:S05]  /*18d80*/  BRA.DIV UR7, `(.L_x_433) ;  /* 0x0000001607c47947 */ /* 0x000fea000b800000 */
[----:B------:R-:W-:-:S13]  /*18d90*/  ELECT P0, URZ, PT ;  /* 0x00000000003f782f */ /* 0x000fda0003800000 */
.L_x_468:
[----:B------:R-:W0:Y:S01]  /*18da0*/  LDC R2, c[0x0][0x28c] ;  /* 0x0000a300ff027b82 */ /* 0x000e220000000800 */
[----:B------:R-:W-:Y:S01]  /*18db0*/  BSSY B1, `(.L_x_434) ;  /* 0x000003a000017945 */ /* 0x000fe20003800000 */
[----:B0-----:R-:W-:-:S13]  /*18dc0*/  ISETP.LT.OR P0, PT, R2, 0x1, !P0 ;  /* 0x000000010200780c */ /* 0x001fda0004701670 */
[----:B------:R-:W-:Y:S05]  /*18dd0*/  @P0 BRA `(.L_x_435) ;  /* 0x0000000000dc0947 */ /* 0x000fea0003800000 */
[----:B------:R-:W-:Y:S01]  /*18de0*/  LEA R5, R5, UR4, 0x1 ;  /* 0x0000000405057c11 */ /* 0x000fe2000f8e08ff */
[----:B------:R-:W-:Y:S02]  /*18df0*/  IMAD R13, R4, 0xc0, RZ ;  /* 0x000000c0040d7824 */ /* 0x000fe400078e02ff */
[----:B------:R-:W-:Y:S02]  /*18e00*/  IMAD.MOV.U32 R16, RZ, RZ, RZ ;  /* 0x000000ffff107224 */ /* 0x000fe400078e00ff */
[----:B------:R-:W-:Y:S02]  /*18e10*/  IMAD.MOV.U32 R2, RZ, RZ, R8 ;  /* 0x000000ffff027224 */ /* 0x000fe400078e0008 */
[----:B------:R-:W-:Y:S02]  /*18e20*/  IMAD.MOV.U32 R3, RZ, RZ, R0 ;  /* 0x000000ffff037224 */ /* 0x000fe400078e0000 */
[----:B------:R-:W-:Y:S02]  /*18e30*/  IMAD.MOV.U32 R4, RZ, RZ, R10 ;  /* 0x000000ffff047224 */ /* 0x000fe400078e000a */
[----:B------:R-:W-:-:S07]  /*18e40*/  IMAD R11, R5, 0x60, RZ ;  /* 0x00000060050b7824 */ /* 0x000fce00078e02ff */
.L_x_438:
[----:B------:R-:W0:Y:S01]  /*18e50*/  S2R R14, SR_CgaCtaId ;  /* 0x00000000000e7919 */ /* 0x000e220000008800 */
[----:B------:R-:W-:Y:S01]  /*18e60*/  MOV R5, 0x400 ;  /* 0x0000040000057802 */ /* 0x000fe20000000f00 */
[----:B------:R-:W1:Y:S03]  /*18e70*/  S2R R7, SR_TID.X ;  /* 0x0000000000077919 */ /* 0x000e660000002100 */
[----:B0-----:R-:W-:Y:S02]  /*18e80*/  LEA R15, R14, R5, 0x18 ;  /* 0x000000050e0f7211 */ /* 0x001fe400078ec0ff */
[----:B------:R-:W-:Y:S02]  /*18e90*/  SHF.L.U32 R5, R3, 0x1f, RZ ;  /* 0x0000001f03057819 */ /* 0x000fe400000006ff */
[----:B-1----:R-:W-:Y:S01]  /*18ea0*/  LOP3.LUT P1, RZ, R7, 0x7f, RZ, 0xc0, !PT ;  /* 0x0000007f07ff7812 */ /* 0x002fe2000782c0ff */
[----:B------:R-:W-:-:S04]  /*18eb0*/  IMAD R14, R4, 0x8, R15 ;  /* 0x00000008040e7824 */ /* 0x000fc800078e020f */
[----:B------:R-:W0:Y:S08]  /*18ec0*/  SYNCS.PHASECHK.TRANS64.TRYWAIT P0, [R14+URZ+0x90], R5 ;  /* 0x000090050e0075a7 */ /* 0x000e30000800017f */
[----:B------:R-:W1:Y:S01]  /*18ed0*/  @!P1 LDC R7, c[0x0][0x500] ;  /* 0x00014000ff079b82 */ /* 0x000e620000000800 */
[----:B0-----:R-:W-:Y:S05]  /*18ee0*/  @!P0 BRA `(.L_x_436) ;  /* 0x00000014008c8947 */ /* 0x001fea0003800000 */
.L_x_469:
[----:B------:R-:W-:Y:S01]  /*18ef0*/  UPRMT UR7, UR26, 0x9910, URZ ;  /* 0x000099101a077896 */ /* 0x000fe2000800003f */
[----:B-1----:R1:W-:Y:S03]  /*18f00*/  @!P1 SYNCS.ARRIVE.TRANS64 RZ, [R14+URZ], R7 ;  /* 0x000000070eff99a7 */ /* 0x0023e6000800003f */
[----:B------:R-:W-:-:S06]  /*18f10*/  UISETP.NE.AND UP0, UPT, UR7, 0x2, UPT ;  /* 0x000000020700788c */ /* 0x000fcc000bf05270 */
[----:B------:R-:W-:-:S13]  /*18f20*/  PLOP3.LUT P0, PT, PT, PT, UP0, 0x80, 0x0 ;  /* 0x000000000000781c */ /* 0x000fda0003f0f008 */
[----:B-1----:R-:W-:Y:S05]  /*18f30*/  @P0 BRA `(.L_x_437) ;  /* 0x0000000000040947 */ /* 0x002fea0003800000 */
[----:B------:R-:W-:Y:S01]  /*18f40*/  BPT.TRAP 0x1 ;  /* 0x000000040000795c */ /* 0x000fe20000300000 */
.L_x_437:
[----:B------:R-:W-:Y:S01]  /*18f50*/  R2UR UR7, R4 ;  /* 0x00000000040772ca */ /* 0x000fe200000e0000 */
[----:B------:R-:W-:Y:S01]  /*18f60*/  VIADD R2, R2, 0xffffffff ;  /* 0xffffffff02027836 */ /* 0x000fe20000000000 */
[----:B------:R-:W-:Y:S01]  /*18f70*/  R2UR UR19, R15 ;  /* 0x000000000f1372ca */ /* 0x000fe200000e0000 */
[----:B------:R-:W-:Y:S01]  /*18f80*/  UIADD3 UR14, UP0, UR24, 0xf0, URZ ;  /* 0x000000f0180e7890 */ /* 0x000fe2000ff1e03f */
[----:B------:R-:W-:Y:S01]  /*18f90*/  R2UR UR9, R14 ;  /* 0x000000000e0972ca */ /* 0x000fe200000e0000 */
[----:B------:R-:W-:Y:S01]  /*18fa0*/  UIADD3 UR28, UP1, UR24, 0x1f0, URZ ;  /* 0x000001f0181c7890 */ /* 0x000fe2000ff3e03f */
[----:B------:R-:W-:Y:S01]  /*18fb0*/  R2UR UR11, R13 ;  /* 0x000000000d0b72ca */ /* 0x000fe200000e0000 */
[----:B------:R-:W-:Y:S01]  /*18fc0*/  UIADD3.X UR15, URZ, UR25, URZ, UP0, !UPT ;  /* 0x000000193f0f7290 */ /* 0x000fe200087fe43f */
[----:B------:R-:W-:Y:S01]  /*18fd0*/  R2UR UR10, R16 ;  /* 0x00000000100a72ca */ /* 0x000fe200000e0000 */
[----:B------:R-:W-:Y:S01]  /*18fe0*/  VIADD R4, R4, 0x1 ;  /* 0x0000000104047836 */ /* 0x000fe20000000000 */
[----:B------:R-:W-:Y:S01]  /*18ff0*/  R2UR UR12, R6 ;  /* 0x00000000060c72ca */ /* 0x000fe200000e0000 */
[----:B------:R-:W-:Y:S01]  /*19000*/  UIADD3.X UR29, URZ, UR25, URZ, UP1, !UPT ;  /* 0x000000193f1d7290 */ /* 0x000fe20008ffe43f */
[----:B------:R-:W-:Y:S01]  /*19010*/  R2UR UR21, R11 ;  /* 0x000000000b1572ca */ /* 0x000fe200000e0000 */
[----:B------:R-:W-:Y:S01]  /*19020*/  UIMAD UR7, UR7, 0x1800, URZ ;  /* 0x00001800070778a4 */ /* 0x000fe2000f8e023f */
[----:B------:R-:W-:Y:S01]  /*19030*/  ISETP.GT.AND P1, PT, R2, 0x1, PT ;  /* 0x000000010200780c */ /* 0x000fe20003f24270 */
[----:B------:R-:W-:Y:S01]  /*19040*/  UMOV UR16, 0x0 ;  /* 0x0000000000107882 */ /* 0x000fe20000000000 */
[----:B------:R-:W-:Y:S01]  /*19050*/  UMOV UR17, 0x10000000 ;  /* 0x1000000000117882 */ /* 0x000fe20000000000 */
[----:B------:R-:W-:Y:S01]  /*19060*/  UIMAD UR8, UR4, 0xc00, UR7 ;  /* 0x00000c00040878a4 */ /* 0x000fe2000f8e0207 */
[----:B------:R-:W-:Y:S01]  /*19070*/  ISETP.NE.AND P0, PT, R4, 0x12, PT ;  /* 0x000000120400780c */ /* 0x000fe20003f05270 */
[----:B------:R-:W-:Y:S01]  /*19080*/  UIADD3 UR7, UR19, 0x200, UR7 ;  /* 0x0000020013077890 */ /* 0x000fe2000fffe007 */
[----:B------:R-:W-:Y:S01]  /*19090*/  VIADD R16, R16, 0x20 ;  /* 0x0000002010107836 */ /* 0x000fe20000000000 */
[----:B------:R-:W-:Y:S01]  /*190a0*/  UIADD3 UR19, UR19, 0x1b200, UR8 ;  /* 0x0001b20013137890 */ /* 0x000fe2000fffe008 */
[----:B0-----:R-:W-:Y:S01]  /*190b0*/  SEL R14, RZ, 0x1, P0 ;  /* 0x00000001ff0e7807 */ /* 0x001fe20000000000 */
[----:B------:R-:W-:Y:S01]  /*190c0*/  UMOV UR27, 0x30000 ;  /* 0x00030000001b7882 */ /* 0x000fe20000000000 */
[----:B------:R-:W-:-:S02]  /*190d0*/  SEL R4, R4, RZ, P0 ;  /* 0x000000ff04047207 */ /* 0x000fc40000000000 */
[----:B------:R-:W-:Y:S01]  /*190e0*/  UMOV UR8, UR7 ;  /* 0x0000000700087c82 */ /* 0x000fe20008000000 */
[----:B------:R-:W-:Y:S01]  /*190f0*/  LOP3.LUT R3, R3, R14, RZ, 0x3c, !PT ;  /* 0x0000000e03037212 */ /* 0x000fe200078e3cff */
[----:B------:R0:W-:Y:S02]  /*19100*/  UTMALDG.3D [UR8], [UR14], desc[UR16] ;  /* 0x000010080e0075b4 */ /* 0x0001e40008011000 */
[----:B0-----:R-:W-:Y:S01]  /*19110*/  UMOV UR8, UR19 ;  /* 0x0000001300087c82 */ /* 0x001fe20008000000 */
[----:B------:R-:W-:Y:S02]  /*19120*/  UMOV UR11, UR21 ;  /* 0x00000015000b7c82 */ /* 0x000fe40008000000 */
[----:B------:R0:W-:Y:S02]  /*19130*/  UTMALDG.3D.MULTICAST [UR8], [UR28], UR27, desc[UR16] ;  /* 0x000010081c0073b4 */ /* 0x0001e4000801181b */
[----:B0-----:R-:W-:Y:S05]  /*19140*/  @P1 BRA `(.L_x_438) ;  /* 0xfffffffc00401947 */ /* 0x001fea000383ffff */
.L_x_435:
[----:B------:R-:W-:Y:S05]  /*19150*/  BSYNC B1 ;  /* 0x0000000000017941 */ /* 0x000fea0003800000 */
.L_x_434:
[----:B------:R-:W2:Y:S01]  /*19160*/  LDL.LU R17, [R1+0x280] ;  /* 0x0002800001117983 */ /* 0x000ea20000300800 */
[----:B------:R-:W-:Y:S01]  /*19170*/  LOP3.LUT P1, RZ, R12, 0xff, RZ, 0xc0, !PT ;  /* 0x000000ff0cff7812 */ /* 0x000fe2000782c0ff */
[C---:B------:R-:W-:Y:S01]  /*19180*/  IMAD.IADD R10, R9.reuse, 0x1, R10 ;  /* 0x00000001090a7824 */ /* 0x040fe200078e020a */
[----:B------:R-:W-:Y:S01]  /*19190*/  ULDC.64 UR8, c[0x0][0x650] ;  /* 0x0001940000087ab9 */ /* 0x000fe20000000a00 */
[----:B------:R-:W3:Y:S01]  /*191a0*/  LDL.LU R14, [R1+0x284] ;  /* 0x00028400010e7983 */ /* 0x000ee20000300800 */
[C---:B------:R-:W-:Y:S01]  /*191b0*/  ISETP.GE.U32.AND P2, PT, R9.reuse, 0x12, PT ;  /* 0x000000120900780c */ /* 0x040fe20003f46070 */
[----:B------:R-:W-:Y:S01]  /*191c0*/  BSSY B1, `(.L_x_439) ;  /* 0x000006d000017945 */ /* 0x000fe20003800000 */
[----:B------:R-:W-:Y:S01]  /*191d0*/  ISETP.GT.U32.AND P0, PT, R10, 0x11, PT ;  /* 0x000000110a00780c */ /* 0x000fe20003f04070 */
[----:B------:R-:W-:Y:S01]  /*191e0*/  IMAD.MOV.U32 R6, RZ, RZ, -0x1 ;  /* 0xffffffffff067424 */ /* 0x000fe200078e00ff */
[----:B------:R-:W-:Y:S02]  /*191f0*/  PRMT R12, RZ, 0x7610, R12 ;  /* 0x00007610ff0c7816 */ /* 0x000fe4000000000c */
[----:B------:R-:W-:-:S03]  /*19200*/  ISETP.LT.U32.AND P0, PT, R9, 0x12, P0 ;  /* 0x000000120900780c */ /* 0x000fc60000701070 */
[----:B------:R-:W0:Y:S01]  /*19210*/  @P1 S2R R3, SR_CgaCtaId ;  /* 0x0000000000031919 */ /* 0x000e220000008800 */
[----:B------:R-:W-:-:S04]  /*19220*/  @P1 MOV R2, 0x400 ;  /* 0x0000040000021802 */ /* 0x000fc80000000f00 */
[----:B0-----:R-:W-:Y:S01]  /*19230*/  @P1 LEA R4, R3, R2, 0x18 ;  /* 0x0000000203041211 */ /* 0x001fe200078ec0ff */
[----:B------:R-:W-:-:S03]  /*19240*/  IMAD.WIDE.U32 R2, R10, 0x38e38e39, RZ ;  /* 0x38e38e390a027825 */ /* 0x000fc600078e00ff */
[----:B------:R0:W-:Y:S02]  /*19250*/  @P1 SYNCS.ARRIVE.TRANS64.A1T0 RZ, [R4+URZ+0x138], RZ ;  /* 0x000138ff04ff19a7 */ /* 0x0001e4000810003f */
[----:B------:R-:W-:Y:S02]  /*19260*/  SHF.R.U32.HI R5, RZ, 0x2, R3 ;  /* 0x00000002ff057819 */ /* 0x000fe40000011603 */
[----:B------:R-:W-:Y:S02]  /*19270*/  SEL R3, RZ, 0x1, !P0 ;  /* 0x00000001ff037807 */ /* 0x000fe40004000000 */
[----:B------:R-:W-:Y:S01]  /*19280*/  PRMT R2, RZ, 0x7610, R2 ;  /* 0x00007610ff027816 */ /* 0x000fe20000000002 */
[----:B------:R-:W-:Y:S01]  /*19290*/  IMAD R10, R5, -0x12, R10 ;  /* 0xffffffee050a7824 */ /* 0x000fe200078e020a */
[----:B------:R-:W-:Y:S01]  /*192a0*/  LOP3.LUT R0, R0, R3, RZ, 0x3c, !PT ;  /* 0x0000000300007212 */ /* 0x000fe200078e3cff */
[----:B0-----:R-:W-:-:S03]  /*192b0*/  IMAD.MOV.U32 R4, RZ, RZ, -0x1 ;  /* 0xffffffffff047424 */ /* 0x001fc600078e00ff */
[----:B------:R-:W-:Y:S01]  /*192c0*/  @P2 LOP3.LUT R0, R0, 0x1, R5, 0x78, !PT ;  /* 0x0000000100002812 */ /* 0x000fe200078e7805 */
[----:B------:R-:W-:Y:S01]  /*192d0*/  IMAD.MOV.U32 R5, RZ, RZ, -0x1 ;  /* 0xffffffffff057424 */ /* 0x000fe200078e00ff */
[----:B---3--:R-:W-:-:S04]  /*192e0*/  IADD3 R14, P1, R14, UR22, RZ ;  /* 0x000000160e0e7c10 */ /* 0x008fc8000ff3e0ff */
[----:B--2---:R-:W-:Y:S01]  /*192f0*/  IADD3.X R17, R17, UR18, RZ, P1, !PT ;  /* 0x0000001211117c10 */ /* 0x004fe20008ffe4ff */
[----:B------:R0:W-:Y:S01]  /*19300*/  STL [R1+0x284], R14 ;  /* 0x0002840e01007387 */ /* 0x0001e20000100800 */
[----:B------:R-:W-:-:S03]  /*19310*/  ISETP.GE.U32.AND P0, PT, R14, UR8, PT ;  /* 0x000000080e007c0c */ /* 0x000fc6000bf06070 */
[----:B------:R0:W-:Y:S01]  /*19320*/  STL [R1+0x280], R17 ;  /* 0x0002801101007387 */ /* 0x0001e20000100800 */
[----:B------:R-:W-:-:S13]  /*19330*/  ISETP.GE.U32.AND.EX P0, PT, R17, UR9, PT, P0 ;  /* 0x0000000911007c0c */ /* 0x000fda000bf06100 */
[----:B0-----:R-:W-:Y:S05]  /*19340*/  @P0 BRA `(.L_x_440) ;  /* 0x0000000400500947 */ /* 0x001fea0003800000 */
[----:B------:R-:W-:Y:S01]  /*19350*/  ULDC.64 UR8, c[0x0][0x628] ;  /* 0x00018a0000087ab9 */ /* 0x000fe20000000a00 */
[----:B------:R-:W0:Y:S01]  /*19360*/  S2R R13, SR_CTAID.X ;  /* 0x00000000000d7919 */ /* 0x000e220000002500 */
[----:B------:R-:W-:Y:S01]  /*19370*/  ISETP.NE.U32.AND P0, PT, RZ, UR8, PT ;  /* 0x00000008ff007c0c */ /* 0x000fe2000bf05070 */
[----:B------:R-:W-:Y:S01]  /*19380*/  ULDC UR10, c[0x0][0x630] ;  /* 0x00018c00000a7ab9 */ /* 0x000fe20000000800 */
[----:B------:R-:W-:Y:S01]  /*19390*/  IMAD.MOV.U32 R2, RZ, RZ, R14 ;  /* 0x000000ffff027224 */ /* 0x000fe200078e000e */
[----:B------:R-:W1:Y:S01]  /*193a0*/  S2R R11, SR_CTAID.Y ;  /* 0x00000000000b7919 */ /* 0x000e620000002600 */
[----:B------:R-:W-:Y:S01]  /*193b0*/  ISETP.NE.AND.EX P0, PT, RZ, UR9, PT, P0 ;  /* 0x00000009ff007c0c */ /* 0x000fe2000bf05300 */
[----:B------:R-:W-:-:S12]  /*193c0*/  IMAD.MOV.U32 R3, RZ, RZ, R17 ;  /* 0x000000ffff037224 */ /* 0x000fd800078e0011 */
[----:B------:R-:W-:Y:S05]  /*193d0*/  @!P0 BRA `(.L_x_441) ;  /* 0x0000000000288947 */ /* 0x000fea0003800000 */
[----:B------:R-:W-:Y:S02]  /*193e0*/  ULDC UR7, c[0x0][0x634] ;  /* 0x00018d0000077ab9 */ /* 0x000fe40000000800 */
[----:B------:R-:W-:-:S05]  /*193f0*/  IADD3 R7, P0, R14, UR7, RZ ;  /* 0x000000070e077c10 */ /* 0x000fca000ff1e0ff */
[----:B------:R-:W-:-:S04]  /*19400*/  IMAD.X R15, RZ, RZ, R17, P0 ;  /* 0x000000ffff0f7224 */ /* 0x000fc800000e0611 */
[----:B------:R-:W-:-:S04]  /*19410*/  IMAD.WIDE.U32 R4, R15, UR8, RZ ;  /* 0x000000080f047c25 */ /* 0x000fc8000f8e00ff */
[----:B------:R-:W-:-:S04]  /*19420*/  IMAD.WIDE.U32 R4, P0, R7, UR9, R4 ;  /* 0x0000000907047c25 */ /* 0x000fc8000f800004 */
[----:B------:R-:W-:-:S04]  /*19430*/  IMAD.WIDE.U32 R6, R7, UR8, RZ ;  /* 0x0000000807067c25 */ /* 0x000fc8000f8e00ff */
[----:B------:R-:W-:Y:S01]  /*19440*/  IMAD.X R3, RZ, RZ, RZ, P0 ;  /* 0x000000ffff037224 */ /* 0x000fe200000e06ff */
[----:B------:R-:W-:Y:S01]  /*19450*/  IADD3 RZ, P0, R7, R4, RZ ;  /* 0x0000000407ff7210 */ /* 0x000fe20007f1e0ff */
[----:B------:R-:W-:-:S04]  /*19460*/  IMAD.MOV.U32 R2, RZ, RZ, R5 ;  /* 0x000000ffff027224 */ /* 0x000fc800078e0005 */
[----:B------:R-:W-:-:S08]  /*19470*/  IMAD.WIDE.U32.X R2, R15, UR9, R2, P0 ;  /* 0x000000090f027c25 */ /* 0x000fd000080e0402 */
.L_x_441:
[--C-:B------:R-:W-:Y:S01]  /*19480*/  SHF.R.U64 R6, R2, UR10, R3.reuse ;  /* 0x0000000a02067c19 */ /* 0x100fe20008001203 */
[----:B------:R-:W-:Y:S01]  /*19490*/  ULDC.64 UR8, c[0x0][0x620] ;  /* 0x0001880000087ab9 */ /* 0x000fe20000000a00 */
[----:B------:R-:W-:Y:S01]  /*194a0*/  SHF.R.U32.HI R2, RZ, UR10, R3 ;  /* 0x0000000aff027c19 */ /* 0x000fe20008011603 */
[----:B------:R-:W-:Y:S01]  /*194b0*/  IMAD.MOV.U32 R3, RZ, RZ, R17 ;  /* 0x000000ffff037224 */ /* 0x000fe200078e0011 */
[----:B------:R-:W-:Y:S01]  /*194c0*/  IADD3 R5, P0, RZ, -R6, RZ ;  /* 0x80000006ff057210 */ /* 0x000fe20007f1e0ff */
[----:B------:R-:W-:Y:S01]  /*194d0*/  ULDC UR7, c[0x0][0x150] ;  /* 0x0000540000077ab9 */ /* 0x000fe20000000800 */
[----:B0-----:R-:W-:Y:S01]  /*194e0*/  I2FP.F32.U32 R7, R13 ;  /* 0x0000000d00077245 */ /* 0x001fe20000201000 */
[----:B------:R-:W0:Y:S01]  /*194f0*/  LDC R18, c[0x0][0x144] ;  /* 0x00005100ff127b82 */ /* 0x000e220000000800 */
[----:B------:R-:W-:Y:S01]  /*19500*/  ULDC.64 UR10, c[0x0][0x640] ;  /* 0x00019000000a7ab9 */ /* 0x000fe20000000a00 */
[----:B------:R-:W-:Y:S01]  /*19510*/  IMAD.X R2, RZ, RZ, ~R2, P0 ;  /* 0x000000ffff027224 */ /* 0x000fe200000e0e02 */
[----:B------:R-:W-:-:S03]  /*19520*/  ISETP.NE.U32.AND P0, PT, RZ, UR10, PT ;  /* 0x0000000aff007c0c */ /* 0x000fc6000bf05070 */
[----:B------:R-:W-:Y:S01]  /*19530*/  IMAD R4, R2, UR8, RZ ;  /* 0x0000000802047c24 */ /* 0x000fe2000f8e02ff */
[----:B------:R-:W-:Y:S01]  /*19540*/  ISETP.NE.AND.EX P0, PT, RZ, UR11, PT, P0 ;  /* 0x0000000bff007c0c */ /* 0x000fe2000bf05300 */
[----:B------:R-:W-:Y:S01]  /*19550*/  IMAD.MOV.U32 R2, RZ, RZ, R14 ;  /* 0x000000ffff027224 */ /* 0x000fe200078e000e */
[----:B------:R-:W2:Y:S03]  /*19560*/  LDC R16, c[0x0][0x148] ;  /* 0x00005200ff107b82 */ /* 0x000ea60000000800 */
[----:B------:R-:W-:Y:S01]  /*19570*/  IMAD.WIDE.U32 R2, R5, UR8, R2 ;  /* 0x0000000805027c25 */ /* 0x000fe2000f8e0002 */
[----:B------:R-:W-:-:S03]  /*19580*/  ULDC UR8, c[0x0][0x154] ;  /* 0x0000550000087ab9 */ /* 0x000fc60000000800 */
[----:B------:R-:W-:Y:S02]  /*19590*/  IMAD R5, R5, UR9, R4 ;  /* 0x0000000905057c24 */ /* 0x000fe4000f8e0204 */
[----:B------:R-:W-:Y:S01]  /*195a0*/  FMUL R4, R7, UR7 ;  /* 0x0000000707047c20 */ /* 0x000fe20008400000 */
[----:B------:R-:W-:Y:S01]  /*195b0*/  ULDC UR7, c[0x0][0x618] ;  /* 0x0001860000077ab9 */ /* 0x000fe20000000800 */
[----:B------:R-:W-:Y:S01]  /*195c0*/  ULDC UR9, c[0x0][0x608] ;  /* 0x0001820000097ab9 */ /* 0x000fe20000000800 */
[----:B------:R-:W-:-:S03]  /*195d0*/  IMAD.IADD R3, R3, 0x1, R5 ;  /* 0x0000000103037824 */ /* 0x000fc600078e0205 */
[----:B------:R-:W3:Y:S02]  /*195e0*/  F2I.U32.TRUNC.NTZ R4, R4 ;  /* 0x0000000400047305 */ /* 0x000ee4000020f000 */
[----:B------:R-:W-:Y:S02]  /*195f0*/  SHF.R.U64 R7, R2, UR7, R3 ;  /* 0x0000000702077c19 */ /* 0x000fe40008001203 */
[----:B-1----:R-:W-:-:S05]  /*19600*/  I2FP.F32.U32 R2, R11 ;  /* 0x0000000b00027245 */ /* 0x002fca0000201000 */
[----:B------:R-:W-:Y:S01]  /*19610*/  FMUL R5, R2, UR8 ;  /* 0x0000000802057c20 */ /* 0x000fe20008400000 */
[----:B------:R-:W-:Y:S01]  /*19620*/  SHF.R.U32.HI R2, RZ, UR7, R3 ;  /* 0x00000007ff027c19 */ /* 0x000fe20008011603 */
[----:B------:R-:W-:Y:S02]  /*19630*/  ULDC UR7, c[0x0][0x658] ;  /* 0x0001960000077ab9 */ /* 0x000fe40000000800 */
[----:B------:R1:W4:Y:S01]  /*19640*/  F2I.U32.TRUNC.NTZ R19, R5 ;  /* 0x0000000500137305 */ /* 0x000322000020f000 */
[----:B------:R-:W-:Y:S01]  /*19650*/  SHF.R.U64 R15, R7, UR9, R2 ;  /* 0x00000009070f7c19 */ /* 0x000fe20008001202 */
[----:B---3--:R-:W-:Y:S01]  /*19660*/  IMAD.MOV R4, RZ, RZ, -R4 ;  /* 0x000000ffff047224 */ /* 0x008fe200078e0a04 */
[----:B------:R-:W-:-:S03]  /*19670*/  SHF.R.U32.HI R2, RZ, UR9, R2 ;  /* 0x00000009ff027c19 */ /* 0x000fc60008011602 */
[----:B0-----:R-:W-:Y:S01]  /*19680*/  IMAD R13, R18, R4, R13 ;  /* 0x00000004120d7224 */ /* 0x001fe200078e020d */
[--C-:B------:R-:W-:Y:S02]  /*19690*/  SHF.R.U64 R14, R15, UR7, R2.reuse ;  /* 0x000000070f0e7c19 */ /* 0x100fe40008001202 */
[----:B------:R-:W-:-:S03]  /*196a0*/  SHF.R.U32.HI R17, RZ, UR7, R2 ;  /* 0x00000007ff117c19 */ /* 0x000fc60008011602 */
[----:B------:R-:W-:Y:S02]  /*196b0*/  IMAD.MOV.U32 R2, RZ, RZ, R14 ;  /* 0x000000ffff027224 */ /* 0x000fe400078e000e */
[----:B------:R-:W-:Y:S01]  /*196c0*/  IMAD.MOV.U32 R3, RZ, RZ, R17 ;  /* 0x000000ffff037224 */ /* 0x000fe200078e0011 */
[----:B-12-4-:R-:W-:Y:S06]  /*196d0*/  @!P0 BRA `(.L_x_442) ;  /* 0x0000000000288947 */ /* 0x016fec0003800000 */
[----:B------:R-:W-:Y:S02]  /*196e0*/  ULDC UR7, c[0x0][0x64c] ;  /* 0x0001930000077ab9 */ /* 0x000fe40000000800 */
[----:B------:R-:W-:-:S05]  /*196f0*/  IADD3 R3, P0, R14, UR7, RZ ;  /* 0x000000070e037c10 */ /* 0x000fca000ff1e0ff */
[----:B------:R-:W-:-:S04]  /*19700*/  IMAD.X R17, RZ, RZ, R17, P0 ;  /* 0x000000ffff117224 */ /* 0x000fc800000e0611 */
[----:B------:R-:W-:-:S04]  /*19710*/  IMAD.WIDE.U32 R4, R17, UR10, RZ ;  /* 0x0000000a11047c25 */ /* 0x000fc8000f8e00ff */
[----:B------:R-:W-:-:S04]  /*19720*/  IMAD.WIDE.U32 R4, P0, R3, UR11, R4 ;  /* 0x0000000b03047c25 */ /* 0x000fc8000f800004 */
[----:B------:R-:W-:-:S04]  /*19730*/  IMAD.WIDE.U32 R2, R3, UR10, RZ ;  /* 0x0000000a03027c25 */ /* 0x000fc8000f8e00ff */
[----:B------:R-:W-:Y:S01]  /*19740*/  IMAD.MOV.U32 R2, RZ, RZ, R5 ;  /* 0x000000ffff027224 */ /* 0x000fe200078e0005 */
[----:B------:R-:W-:Y:S01]  /*19750*/  IADD3 RZ, P1, R3, R4, RZ ;  /* 0x0000000403ff7210 */ /* 0x000fe20007f3e0ff */
[----:B------:R-:W-:-:S04]  /*19760*/  IMAD.X R3, RZ, RZ, RZ, P0 ;  /* 0x000000ffff037224 */ /* 0x000fc800000e06ff */
[----:B------:R-:W-:-:S08]  /*19770*/  IMAD.WIDE.U32.X R2, R17, UR11, R2, P1 ;  /* 0x0000000b11027c25 */ /* 0x000fd000088e0402 */
.L_x_442:
[----:B------:R-:W-:Y:S01]  /*19780*/  ULDC UR7, c[0x0][0x648] ;  /* 0x0001920000077ab9 */ /* 0x000fe20000000800 */
[----:B------:R-:W-:Y:S01]  /*19790*/  LOP3.LUT R15, R15, UR20, RZ, 0xc0, !PT ;  /* 0x000000140f0f7c12 */ /* 0x000fe2000f8ec0ff */
[----:B------:R-:W-:Y:S01]  /*197a0*/  IMAD.MOV R19, RZ, RZ, -R19 ;  /* 0x000000ffff137224 */ /* 0x000fe200078e0a13 */
[----:B------:R-:W-:Y:S01]  /*197b0*/  SHF.R.U64 R2, R2, UR7, R3 ;  /* 0x0000000702027c19 */ /* 0x000fe20008001203 */
[----:B------:R-:W-:Y:S01]  /*197c0*/  ULDC UR7, c[0x0][0x638] ;  /* 0x00018e0000077ab9 */ /* 0x000fe20000000800 */
[----:B------:R-:W-:Y:S01]  /*197d0*/  LOP3.LUT R7, R7, UR5, RZ, 0xc0, !PT ;  /* 0x0000000507077c12 */ /* 0x000fe2000f8ec0ff */
[----:B------:R-:W-:Y:S01]  /*197e0*/  @P3 IMAD R13, R16, R19, R11 ;  /* 0x00000013100d3224 */ /* 0x000fe200078e020b */
[----:B------:R-:W-:Y:S01]  /*197f0*/  ULDC UR8, c[0x0][0x610] ;  /* 0x0001840000087ab9 */ /* 0x000fe20000000800 */
[----:B------:R-:W-:Y:S02]  /*19800*/  IMAD.MOV R3, RZ, RZ, -R2 ;  /* 0x000000ffff037224 */ /* 0x000fe400078e0a02 */
[----:B------:R-:W-:-:S02]  /*19810*/  IMAD R2, R2, UR6, R15 ;  /* 0x0000000602027c24 */ /* 0x000fc4000f8e020f */
[----:B------:R-:W-:Y:S01]  /*19820*/  IMAD R14, R3, UR7, R14 ;  /* 0x00000007030e7c24 */ /* 0x000fe2000f8e020e */
[----:B------:R-:W-:Y:S01]  /*19830*/  ULDC UR7, c[0x0][0x600] ;  /* 0x0001800000077ab9 */ /* 0x000fe20000000800 */
[----:B------:R-:W-:Y:S02]  /*19840*/  IMAD R13, R2, UR8, R13 ;  /* 0x00000008020d7c24 */ /* 0x000fe4000f8e020d */
[----:B------:R-:W-:Y:S02]  /*19850*/  IMAD R14, R14, UR7, R7 ;  /* 0x000000070e0e7c24 */ /* 0x000fe4000f8e0207 */
[----:B------:R-:W-:-:S03]  /*19860*/  IMAD.MOV.U32 R2, RZ, RZ, 0x1 ;  /* 0x00000001ff027424 */ /* 0x000fc600078e00ff */
[----:B------:R-:W-:Y:S02]  /*19870*/  SEL R5, R14, R13, !P3 ;  /* 0x0000000d0e057207 */ /* 0x000fe40005800000 */
[----:B------:R-:W-:-:S07]  /*19880*/  SEL R4, R13, R14, !P3 ;  /* 0x0000000e0d047207 */ /* 0x000fce0005800000 */
.L_x_440:
[----:B------:R-:W-:Y:S05]  /*19890*/  BSYNC B1 ;  /* 0x0000000000017941 */ /* 0x000fea0003800000 */
.L_x_439:
[----:B------:R-:W-:-:S13]  /*198a0*/  LOP3.LUT P0, RZ, R2, 0xff, RZ, 0xc0, !PT ;  /* 0x000000ff02ff7812 */ /* 0x000fda000780c0ff */
[----:B------:R-:W-:Y:S05]  /*198b0*/  @P0 BRA `(.L_x_443) ;  /* 0xfffffff4002c0947 */ /* 0x000fea000383ffff */
[----:B------:R-:W-:Y:S05]  /*198c0*/  BSYNC B0 ;  /* 0x0000000000007941 */ /* 0x000fea0003800000 */
.L_x_432:
[----:B------:R-:W-:-:S03]  /*198d0*/  UMOV UR7, 0xffffffff ;  /* 0xffffffff00077882 */ /* 0x000fc60000000000 */
[----:B------:R-:W-:Y:S05]  /*198e0*/  BRA.DIV UR7, `(.L_x_444) ;  /* 0x0000000e07207947 */ /* 0x000fea000b800000 */
[----:B------:R-:W-:-:S13]  /*198f0*/  ELECT P0, URZ, PT ;  /* 0x00000000003f782f */ /* 0x000fda0003800000 */
.L_x_472:
[----:B------:R-:W-:Y:S04]  /*19900*/  BSSY B0, `(.L_x_445) ;  /* 0x00000aa000007945 */ /* 0x000fe80003800000 */
[----:B------:R-:W-:Y:S05]  /*19910*/  @!P0 BRA `(.L_x_446) ;  /* 0x0000000800a08947 */ /* 0x000fea0003800000 */
[----:B------:R-:W-:-:S04]  /*19920*/  ULOP3.LUT UR7, UR13, 0x2, URZ, 0xfc, !UPT ;  /* 0x000000020d077892 */ /* 0x000fc8000f8efc3f */
[----:B------:R-:W-:-:S06]  /*19930*/  UISETP.NE.AND UP0, UPT, UR7, 0x3, UPT ;  /* 0x000000030700788c */ /* 0x000fcc000bf05270 */
[----:B------:R-:W-:-:S13]  /*19940*/  PLOP3.LUT P0, PT, PT, PT, UP0, 0x80, 0x0 ;  /* 0x000000000000781c */ /* 0x000fda0003f0f008 */
[----:B------:R-:W-:Y:S05]  /*19950*/  @!P0 BRA `(.L_x_447) ;  /* 0x0000000000048947 */ /* 0x000fea0003800000 */
[----:B------:R-:W-:Y:S01]  /*19960*/  BPT.TRAP 0x1 ;  /* 0x000000040000795c */ /* 0x000fe20000300000 */
.L_x_447:
[----:B------:R-:W0:Y:S01]  /*19970*/  S2R R3, SR_CgaCtaId ;  /* 0x0000000000037919 */ /* 0x000e220000008800 */
[----:B------:R-:W-:-:S04]  /*19980*/  MOV R2, 0x400 ;  /* 0x0000040000027802 */ /* 0x000fc80000000f00 */
[----:B0-----:R-:W-:Y:S02]  /*19990*/  LEA R3, R3, R2, 0x18 ;  /* 0x0000000203037211 */ /* 0x001fe400078ec0ff */
[----:B------:R-:W-:-:S03]  /*199a0*/  SHF.L.U32 R2, R0, 0x1f, RZ ;  /* 0x0000001f00027819 */ /* 0x000fc600000006ff */
[----:B------:R-:W-:-:S04]  /*199b0*/  VIADD R3, R3, 0x90 ;  /* 0x0000009003037836 */ /* 0x000fc80000000000 */
[C---:B------:R-:W-:Y:S02]  /*199c0*/  IMAD R7, R10.reuse, 0x8, R3 ;  /* 0x000000080a077824 */ /* 0x040fe400078e0203 */
[----:B------:R-:W-:Y:S02]  /*199d0*/  VIADD R10, R10, 0x1 ;  /* 0x000000010a0a7836 */ /* 0x000fe40000000000 */
[----:B------:R-:W0:Y:S03]  /*199e0*/  SYNCS.PHASECHK.TRANS64.TRYWAIT P0, [R7+URZ], R2 ;  /* 0x00000002070075a7 */ /* 0x000e26000800017f */
[----:B------:R-:W-:-:S04]  /*199f0*/  ISETP.NE.AND P1, PT, R10, 0x12, PT ;  /* 0x000000120a00780c */ /* 0x000fc80003f25270 */
[----:B------:R-:W-:Y:S02]  /*19a00*/  SEL R5, RZ, 0x1, P1 ;  /* 0x00000001ff057807 */ /* 0x000fe40000800000 */
[----:B------:R-:W-:Y:S02]  /*19a10*/  SEL R10, R10, RZ, P1 ;  /* 0x000000ff0a0a7207 */ /* 0x000fe40000800000 */
[----:B------:R-:W-:-:S03]  /*19a20*/  LOP3.LUT R5, R0, R5, RZ, 0x3c, !PT ;  /* 0x0000000500057212 */ /* 0x000fc600078e3cff */
[----:B------:R-:W-:Y:S01]  /*19a30*/  IMAD R9, R10, 0x8, R3 ;  /* 0x000000080a097824 */ /* 0x000fe200078e0203 */
[----:B------:R-:W-:Y:S01]  /*19a40*/  SHF.L.U32 R4, R5, 0x1f, RZ ;  /* 0x0000001f05047819 */ /* 0x000fe200000006ff */
[----:B0-----:R-:W-:Y:S06]  /*19a50*/  @!P0 BRA `(.L_x_448) ;  /* 0x0000000800e48947 */ /* 0x001fec0003800000 */
.L_x_473:
[----:B------:R-:W1:Y:S01]  /*19a60*/  SYNCS.PHASECHK.TRANS64.TRYWAIT P0, [R9+URZ], R4 ;  /* 0x00000004090075a7 */ /* 0x000e62000800017f */
[----:B------:R-:W-:-:S05]  /*19a70*/  VIADD R0, R10, 0x1 ;  /* 0x000000010a007836 */ /* 0x000fca0000000000 */
[----:B------:R-:W-:-:S04]  /*19a80*/  ISETP.NE.AND P1, PT, R0, 0x12, PT ;  /* 0x000000120000780c */ /* 0x000fc80003f25270 */
[----:B0-----:R-:W-:Y:S02]  /*19a90*/  SEL R2, RZ, 0x1, P1 ;  /* 0x00000001ff027807 */ /* 0x001fe40000800000 */
[----:B------:R-:W-:Y:S02]  /*19aa0*/  SEL R0, R0, RZ, P1 ;  /* 0x000000ff00007207 */ /* 0x000fe40000800000 */
[----:B------:R-:W-:-:S03]  /*19ab0*/  LOP3.LUT R7, R5, R2, RZ, 0x3c, !PT ;  /* 0x0000000205077212 */ /* 0x000fc600078e3cff */
[----:B------:R-:W-:Y:S01]  /*19ac0*/  IMAD R6, R0, 0x8, R3 ;  /* 0x0000000800067824 */ /* 0x000fe200078e0203 */
[----:B------:R-:W-:Y:S01]  /*19ad0*/  SHF.L.U32 R5, R7, 0x1f, RZ ;  /* 0x0000001f07057819 */ /* 0x000fe200000006ff */
[----:B-1----:R-:W-:Y:S06]  /*19ae0*/  @!P0 BRA `(.L_x_449) ;  /* 0x0000000800d48947 */ /* 0x002fec0003800000 */
.L_x_474:
[----:B------:R-:W1:Y:S01]  /*19af0*/  SYNCS.PHASECHK.TRANS64.TRYWAIT P0, [R6+URZ], R5 ;  /* 0x00000005060075a7 */ /* 0x000e62000800017f */
[----:B------:R-:W-:-:S05]  /*19b00*/  VIADD R0, R0, 0x1 ;  /* 0x0000000100007836 */ /* 0x000fca0000000000 */
[----:B------:R-:W-:-:S04]  /*19b10*/  ISETP.NE.AND P1, PT, R0, 0x12, PT ;  /* 0x000000120000780c */ /* 0x000fc80003f25270 */
[----:B------:R-:W-:Y:S02]  /*19b20*/  SEL R2, RZ, 0x1, P1 ;  /* 0x00000001ff027807 */ /* 0x000fe40000800000 */
[----:B------:R-:W-:Y:S02]  /*19b30*/  SEL R0, R0, RZ, P1 ;  /* 0x000000ff00007207 */ /* 0x000fe40000800000 */
[----:B------:R-:W-:-:S03]  /*19b40*/  LOP3.LUT R7, R7, R2, RZ, 0x3c, !PT ;  /* 0x0000000207077212 */ /* 0x000fc600078e3cff */
[----:B0-----:R-:W-:Y:S01]  /*19b50*/  IMAD R9, R0, 0x8, R3 ;  /* 0x0000000800097824 */ /* 0x001fe200078e0203 */
[----:B------:R-:W-:Y:S01]  /*19b60*/  SHF.L.U32 R4, R7, 0x1f, RZ ;  /* 0x0000001f07047819 */ /* 0x000fe200000006ff */
[----:B-1----:R-:W-:Y:S06]  /*19b70*/  @!P0 BRA `(.L_x_450) ;  /* 0x0000000800c48947 */ /* 0x002fec0003800000 */
.L_x_475:
        /* <DEDUP_REMOVED lines=9> */
.L_x_476:
        /* <DEDUP_REMOVED lines=9> */
.L_x_477:
        /* <DEDUP_REMOVED lines=9> */
.L_x_478:
        /* <DEDUP_REMOVED lines=9> */
.L_x_479:
        /* <DEDUP_REMOVED lines=9> */
.L_x_480:
        /* <DEDUP_REMOVED lines=9> */
.L_x_481:
        /* <DEDUP_REMOVED lines=9> */
.L_x_482:
        /* <DEDUP_REMOVED lines=9> */
.L_x_483:
        /* <DEDUP_REMOVED lines=9> */
.L_x_484:
        /* <DEDUP_REMOVED lines=9> */
.L_x_485:
        /* <DEDUP_REMOVED lines=9> */
.L_x_486:
        /* <DEDUP_REMOVED lines=9> */
.L_x_487:
        /* <DEDUP_REMOVED lines=9> */
.L_x_488:
[----:B------:R-:W1:Y:S01]  /*1a2d0*/  SYNCS.PHASECHK.TRANS64.TRYWAIT P0, [R6+URZ], R5 ;  /* 0x00000005060075a7 */ /* 0x000e62000800017f */
[----:B------:R-:W-:-:S05]  /*1a2e0*/  VIADD R0, R0, 0x1 ;  /* 0x0000000100007836 */ /* 0x000fca0000000000 */
[----:B------:R-:W-:-:S04]  /*1a2f0*/  ISETP.NE.AND P1, PT, R0, 0x12, PT ;  /* 0x000000120000780c */ /* 0x000fc80003f25270 */
[----:B------:R-:W-:Y:S02]  /*1a300*/  SEL R2, RZ, 0x1, P1 ;  /* 0x00000001ff027807 */ /* 0x000fe40000800000 */
[----:B------:R-:W-:Y:S02]  /*1a310*/  SEL R0, R0, RZ, P1 ;  /* 0x000000ff00007207 */ /* 0x000fe40000800000 */
[----:B------:R-:W-:Y:S01]  /*1a320*/  LOP3.LUT R2, R7, R2, RZ, 0x3c, !PT ;  /* 0x0000000207027212 */ /* 0x000fe200078e3cff */
[----:B-1----:R-:W-:Y:S06]  /*1a330*/  @!P0 BRA `(.L_x_464) ;  /* 0x0000000400ec8947 */ /* 0x002fec0003800000 */
.L_x_489:
[----:B------:R-:W-:Y:S01]  /*1a340*/  IMAD R3, R0, 0x8, R3 ;  /* 0x0000000800037824 */ /* 0x000fe200078e0203 */
[----:B------:R-:W-:-:S07]  /*1a350*/  SHF.L.U32 R0, R2, 0x1f, RZ ;  /* 0x0000001f02007819 */ /* 0x000fce00000006ff */
.L_x_465:
[----:B--2---:R2:W3:Y:S02]  /*1a360*/  SYNCS.PHASECHK.TRANS64.TRYWAIT P0, [R3+URZ], R0 ;  /* 0x00000000030075a7 */ /* 0x0044e4000800017f */
[----:B---3--:R-:W-:Y:S05]  /*1a370*/  @!P0 NANOSLEEP.SYNCS 0x989680 ;  /* 0x009896800000895d */ /* 0x008fea0003900000 */
[----:B------:R-:W3:Y:S02]  /*1a380*/  @!P0 SYNCS.PHASECHK.TRANS64 P0, [R3+URZ], R0 ;  /* 0x00000000030085a7 */ /* 0x000ee4000800007f */
[----:B---3--:R-:W-:Y:S05]  /*1a390*/  @!P0 BRA `(.L_x_465) ;  /* 0xfffffffc00f08947 */ /* 0x008fea000383ffff */
.L_x_446:
[----:B------:R-:W-:Y:S05]  /*1a3a0*/  BSYNC B0 ;  /* 0x0000000000007941 */ /* 0x000fea0003800000 */
.L_x_445:
[----:B------:R-:W-:Y:S05]  /*1a3b0*/  EXIT ;  /* 0x000000000000794d */ /* 0x000fea0003800000 */
.L_x_22:
[----:B--2---:R-:W-:-:S04]  /*1a3c0*/  IMAD.U32 R3, RZ, RZ, UR7 ;  /* 0x00000007ff037e24 */ /* 0x004fc8000f8e00ff */
[----:B------:R2:W4:Y:S03]  /*1a3d0*/  SYNCS.PHASECHK.TRANS64.TRYWAIT P0, [R3+URZ], R0 ;  /* 0x00000000030075a7 */ /* 0x000526000800017f */
[----:B----4-:R-:W-:Y:S05]  /*1a3e0*/  @!P0 NANOSLEEP.SYNCS 0x989680 ;  /* 0x009896800000895d */ /* 0x010fea0003900000 */
[----:B------:R-:W4:Y:S02]  /*1a3f0*/  @!P0 SYNCS.PHASECHK.TRANS64 P0, [R3+URZ], R0 ;  /* 0x00000000030085a7 */ /* 0x000f24000800007f */
[----:B----4-:R-:W-:Y:S05]  /*1a400*/  @!P0 BRA `(.L_x_22) ;  /* 0xfffffffc00ec8947 */ /* 0x010fea000383ffff */
[----:B------:R-:W-:Y:S05]  /*1a410*/  BRA `(.L_x_21) ;  /* 0xfffffe84000c7947 */ /* 0x000fea000383ffff */
.L_x_28:
[----:B-----5:R2:W-:Y:S02]  /*1a420*/  STL [R1+0x290], R0 ;  /* 0x0002900001007387 */ /* 0x0205e40000100800 */
[----:B--2---:R-:W-:-:S04]  /*1a430*/  IMAD.U32 R0, RZ, RZ, UR15 ;  /* 0x0000000fff007e24 */ /* 0x004fc8000f8e00ff */
[----:B------:R2:W0:Y:S03]  /*1a440*/  SYNCS.PHASECHK.TRANS64.TRYWAIT P0, [R0+URZ], R229 ;  /* 0x000000e5000075a7 */ /* 0x000426000800017f */
[----:B0-----:R-:W-:Y:S05]  /*1a450*/  @!P0 NANOSLEEP.SYNCS 0x989680 ;  /* 0x009896800000895d */ /* 0x001fea0003900000 */
[----:B------:R2:W0:Y:S02]  /*1a460*/  @!P0 SYNCS.PHASECHK.TRANS64 P0, [R0+URZ], R229 ;  /* 0x000000e5000085a7 */ /* 0x000424000800007f */
[----:B--2---:R2:W5:Y:S02]  /*1a470*/  LDL.LU R0, [R1+0x290] ;  /* 0x0002900001007983 */ /* 0x0045640000300800 */
[----:B0-2---:R-:W-:Y:S05]  /*1a480*/  @!P0 BRA `(.L_x_28) ;  /* 0xfffffffc00e48947 */ /* 0x005fea000383ffff */
[----:B------:R-:W-:Y:S05]  /*1a490*/  BRA `(.L_x_27) ;  /* 0xfffffea400f07947 */ /* 0x000fea000383ffff */
.L_x_433:
[----:B------:R-:W-:Y:S01]  /*1a4a0*/  BSSY B1, `(.L_x_466) ;  /* 0x0000006000017945 */ /* 0x000fe20003800000 */
[----:B------:R-:W-:-:S07]  /*1a4b0*/  IMAD.MOV.U32 R2, RZ, RZ, -0x1 ;  /* 0xffffffffff027424 */ /* 0x000fce00078e00ff */
[----:B------:R-:W-:Y:S05]  /*1a4c0*/  WARPSYNC.COLLECTIVE R2, `(.L_x_467) ;  /* 0x00000000020c7348 */ /* 0x000fea0003c00000 */
[----:B------:R-:W-:Y:S02]  /*1a4d0*/  ELECT P0, UR62, PT ;  /* 0x00000000003e782f */ /* 0x000fe40003800000 */
[----:B------:R-:W-:Y:S01]  /*1a4e0*/  MOV R2, UR62 ;  /* 0x0000003e00027c02 */ /* 0x000fe20008000f00 */
[----:B------:R-:W-:Y:S10]  /*1a4f0*/  ENDCOLLECTIVE ;  /* 0x000000000000791b */ /* 0x000ff40003800000 */
.L_x_467:
[----:B------:R-:W-:Y:S05]  /*1a500*/  BSYNC B1 ;  /* 0x0000000000017941 */ /* 0x000fea0003800000 */
.L_x_466:
[----:B------:R-:W-:Y:S05]  /*1a510*/  BRA `(.L_x_468) ;  /* 0xffffffe800207947 */ /* 0x000fea000383ffff */
.L_x_436:
[----:B0-----:R0:W2:Y:S02]  /*1a520*/  SYNCS.PHASECHK.TRANS64.TRYWAIT P0, [R14+URZ+0x90], R5 ;  /* 0x000090050e0075a7 */ /* 0x0010a4000800017f */
[----:B--2---:R-:W-:Y:S05]  /*1a530*/  @!P0 NANOSLEEP.SYNCS 0x989680 ;  /* 0x009896800000895d */ /* 0x004fea0003900000 */
[----:B------:R-:W2:Y:S02]  /*1a540*/  @!P0 SYNCS.PHASECHK.TRANS64 P0, [R14+URZ+0x90], R5 ;  /* 0x000090050e0085a7 */ /* 0x000ea4000800007f */
[----:B--2---:R-:W-:Y:S05]  /*1a550*/  @!P0 BRA `(.L_x_436) ;  /* 0xfffffffc00f08947 */ /* 0x004fea000383ffff */
[----:B------:R-:W-:Y:S05]  /*1a560*/  BRA `(.L_x_469) ;  /* 0xffffffe800607947 */ /* 0x000fea000383ffff */
.L_x_444:
[----:B------:R-:W-:Y:S01]  /*1a570*/  BSSY B0, `(.L_x_470) ;  /* 0x0000006000007945 */ /* 0x000fe20003800000 */
[----:B------:R-:W-:-:S07]  /*1a580*/  IMAD.MOV.U32 R2, RZ, RZ, -0x1 ;  /* 0xffffffffff027424 */ /* 0x000fce00078e00ff */
[----:B------:R-:W-:Y:S05]  /*1a590*/  WARPSYNC.COLLECTIVE R2, `(.L_x_471) ;  /* 0x00000000020c7348 */ /* 0x000fea0003c00000 */
[----:B------:R-:W-:Y:S02]  /*1a5a0*/  ELECT P0, UR62, PT ;  /* 0x00000000003e782f */ /* 0x000fe40003800000 */
[----:B------:R-:W-:Y:S01]  /*1a5b0*/  MOV R2, UR62 ;  /* 0x0000003e00027c02 */ /* 0x000fe20008000f00 */
[----:B------:R-:W-:Y:S10]  /*1a5c0*/  ENDCOLLECTIVE ;  /* 0x000000000000791b */ /* 0x000ff40003800000 */
.L_x_471:
[----:B------:R-:W-:Y:S05]  /*1a5d0*/  BSYNC B0 ;  /* 0x0000000000007941 */ /* 0x000fea0003800000 */
.L_x_470:
[----:B------:R-:W-:Y:S05]  /*1a5e0*/  BRA `(.L_x_472) ;  /* 0xfffffff000c47947 */ /* 0x000fea000383ffff */
.L_x_448:
[----:B0-----:R0:W1:Y:S02]  /*1a5f0*/  SYNCS.PHASECHK.TRANS64.TRYWAIT P0, [R7+URZ], R2 ;  /* 0x00000002070075a7 */ /* 0x001064000800017f */
[----:B-1----:R-:W-:Y:S05]  /*1a600*/  @!P0 NANOSLEEP.SYNCS 0x989680 ;  /* 0x009896800000895d */ /* 0x002fea0003900000 */
[----:B------:R-:W1:Y:S02]  /*1a610*/  @!P0 SYNCS.PHASECHK.TRANS64 P0, [R7+URZ], R2 ;  /* 0x00000002070085a7 */ /* 0x000e64000800007f */
[----:B-1----:R-:W-:Y:S05]  /*1a620*/  @!P0 BRA `(.L_x_448) ;  /* 0xfffffffc00f08947 */ /* 0x002fea000383ffff */
[----:B------:R-:W-:Y:S05]  /*1a630*/  BRA `(.L_x_473) ;  /* 0xfffffff400087947 */ /* 0x000fea000383ffff */
.L_x_449:
[----:B0-----:R0:W1:Y:S02]  /*1a640*/  SYNCS.PHASECHK.TRANS64.TRYWAIT P0, [R9+URZ], R4 ;  /* 0x00000004090075a7 */ /* 0x001064000800017f */
[----:B-1----:R-:W-:Y:S05]  /*1a650*/  @!P0 NANOSLEEP.SYNCS 0x989680 ;  /* 0x009896800000895d */ /* 0x002fea0003900000 */
[----:B------:R-:W1:Y:S02]  /*1a660*/  @!P0 SYNCS.PHASECHK.TRANS64 P0, [R9+URZ], R4 ;  /* 0x00000004090085a7 */ /* 0x000e64000800007f */
[----:B-1----:R-:W-:Y:S05]  /*1a670*/  @!P0 BRA `(.L_x_449) ;  /* 0xfffffffc00f08947 */ /* 0x002fea000383ffff */
[----:B------:R-:W-:Y:S05]  /*1a680*/  BRA `(.L_x_474) ;  /* 0xfffffff400187947 */ /* 0x000fea000383ffff */
.L_x_450:
[----:B0-----:R0:W1:Y:S02]  /*1a690*/  SYNCS.PHASECHK.TRANS64.TRYWAIT P0, [R6+URZ], R5 ;  /* 0x00000005060075a7 */ /* 0x001064000800017f */
[----:B-1----:R-:W-:Y:S05]  /*1a6a0*/  @!P0 NANOSLEEP.SYNCS 0x989680 ;  /* 0x009896800000895d */ /* 0x002fea0003900000 */
[----:B------:R-:W1:Y:S02]  /*1a6b0*/  @!P0 SYNCS.PHASECHK.TRANS64 P0, [R6+URZ], R5 ;  /* 0x00000005060085a7 */ /* 0x000e64000800007f */
[----:B-1----:R-:W-:Y:S05]  /*1a6c0*/  @!P0 BRA `(.L_x_450) ;  /* 0xfffffffc00f08947 */ /* 0x002fea000383ffff */
[----:B------:R-:W-:Y:S05]  /*1a6d0*/  BRA `(.L_x_475) ;  /* 0xfffffff400287947 */ /* 0x000fea000383ffff */
.L_x_451:
[----:B0-----:R0:W1:Y:S02]  /*1a6e0*/  SYNCS.PHASECHK.TRANS64.TRYWAIT P0, [R9+URZ], R4 ;  /* 0x00000004090075a7 */ /* 0x001064000800017f */
[----:B-1----:R-:W-:Y:S05]  /*1a6f0*/  @!P0 NANOSLEEP.SYNCS 0x989680 ;  /* 0x009896800000895d */ /* 0x002fea0003900000 */
[----:B------:R-:W1:Y:S02]  /*1a700*/  @!P0 SYNCS.PHASECHK.TRANS64 P0, [R9+URZ], R4 ;  /* 0x00000004090085a7 */ /* 0x000e64000800007f */
[----:B-1----:R-:W-:Y:S05]  /*1a710*/  @!P0 BRA `(.L_x_451) ;  /* 0xfffffffc00f08947 */ /* 0x002fea000383ffff */
[----:B------:R-:W-:Y:S05]  /*1a720*/  BRA `(.L_x_476) ;  /* 0xfffffff400387947 */ /* 0x000fea000383ffff */
.L_x_452:
[----:B0-----:R0:W1:Y:S02]  /*1a730*/  SYNCS.PHASECHK.TRANS64.TRYWAIT P0, [R6+URZ], R5 ;  /* 0x00000005060075a7 */ /* 0x001064000800017f */
[----:B-1----:R-:W-:Y:S05]  /*1a740*/  @!P0 NANOSLEEP.SYNCS 0x989680 ;  /* 0x009896800000895d */ /* 0x002fea0003900000 */
[----:B------:R-:W1:Y:S02]  /*1a750*/  @!P0 SYNCS.PHASECHK.TRANS64 P0, [R6+URZ], R5 ;  /* 0x00000005060085a7 */ /* 0x000e64000800007f */
[----:B-1----:R-:W-:Y:S05]  /*1a760*/  @!P0 BRA `(.L_x_452) ;  /* 0xfffffffc00f08947 */ /* 0x002fea000383ffff */
[----:B------:R-:W-:Y:S05]  /*1a770*/  BRA `(.L_x_477) ;  /* 0xfffffff400487947 */ /* 0x000fea000383ffff */
.L_x_453:
[----:B0-----:R0:W1:Y:S02]  /*1a780*/  SYNCS.PHASECHK.TRANS64.TRYWAIT P0, [R9+URZ], R4 ;  /* 0x00000004090075a7 */ /* 0x001064000800017f */
[----:B-1----:R-:W-:Y:S05]  /*1a790*/  @!P0 NANOSLEEP.SYNCS 0x989680 ;  /* 0x009896800000895d */ /* 0x002fea0003900000 */
[----:B------:R-:W1:Y:S02]  /*1a7a0*/  @!P0 SYNCS.PHASECHK.TRANS64 P0, [R9+URZ], R4 ;  /* 0x00000004090085a7 */ /* 0x000e64000800007f */
[----:B-1----:R-:W-:Y:S05]  /*1a7b0*/  @!P0 BRA `(.L_x_453) ;  /* 0xfffffffc00f08947 */ /* 0x002fea000383ffff */
[----:B------:R-:W-:Y:S05]  /*1a7c0*/  BRA `(.L_x_478) ;  /* 0xfffffff400587947 */ /* 0x000fea000383ffff */
.L_x_454:
[----:B0-----:R0:W1:Y:S02]  /*1a7d0*/  SYNCS.PHASECHK.TRANS64.TRYWAIT P0, [R6+URZ], R5 ;  /* 0x00000005060075a7 */ /* 0x001064000800017f */
[----:B-1----:R-:W-:Y:S05]  /*1a7e0*/  @!P0 NANOSLEEP.SYNCS 0x989680 ;  /* 0x009896800000895d */ /* 0x002fea0003900000 */
[----:B------:R-:W1:Y:S02]  /*1a7f0*/  @!P0 SYNCS.PHASECHK.TRANS64 P0, [R6+URZ], R5 ;  /* 0x00000005060085a7 */ /* 0x000e64000800007f */
[----:B-1----:R-:W-:Y:S05]  /*1a800*/  @!P0 BRA `(.L_x_454) ;  /* 0xfffffffc00f08947 */ /* 0x002fea000383ffff */
[----:B------:R-:W-:Y:S05]  /*1a810*/  BRA `(.L_x_479) ;  /* 0xfffffff400687947 */ /* 0x000fea000383ffff */
.L_x_455:
[----:B0-----:R0:W1:Y:S02]  /*1a820*/  SYNCS.PHASECHK.TRANS64.TRYWAIT P0, [R9+URZ], R4 ;  /* 0x00000004090075a7 */ /* 0x001064000800017f */
[----:B-1----:R-:W-:Y:S05]  /*1a830*/  @!P0 NANOSLEEP.SYNCS 0x989680 ;  /* 0x009896800000895d */ /* 0x002fea0003900000 */
[----:B------:R-:W1:Y:S02]  /*1a840*/  @!P0 SYNCS.PHASECHK.TRANS64 P0, [R9+URZ], R4 ;  /* 0x00000004090085a7 */ /* 0x000e64000800007f */
[----:B-1----:R-:W-:Y:S05]  /*1a850*/  @!P0 BRA `(.L_x_455) ;  /* 0xfffffffc00f08947 */ /* 0x002fea000383ffff */
[----:B------:R-:W-:Y:S05]  /*1a860*/  BRA `(.L_x_480) ;  /* 0xfffffff400787947 */ /* 0x000fea000383ffff */
.L_x_456:
[----:B0-----:R0:W1:Y:S02]  /*1a870*/  SYNCS.PHASECHK.TRANS64.TRYWAIT P0, [R6+URZ], R5 ;  /* 0x00000005060075a7 */ /* 0x001064000800017f */
[----:B-1----:R-:W-:Y:S05]  /*1a880*/  @!P0 NANOSLEEP.SYNCS 0x989680 ;  /* 0x009896800000895d */ /* 0x002fea0003900000 */
[----:B------:R-:W1:Y:S02]  /*1a890*/  @!P0 SYNCS.PHASECHK.TRANS64 P0, [R6+URZ], R5 ;  /* 0x00000005060085a7 */ /* 0x000e64000800007f */
[----:B-1----:R-:W-:Y:S05]  /*1a8a0*/  @!P0 BRA `(.L_x_456) ;  /* 0xfffffffc00f08947 */ /* 0x002fea000383ffff */
[----:B------:R-:W-:Y:S05]  /*1a8b0*/  BRA `(.L_x_481) ;  /* 0xfffffff400887947 */ /* 0x000fea000383ffff */
.L_x_457:
[----:B0-----:R0:W1:Y:S02]  /*1a8c0*/  SYNCS.PHASECHK.TRANS64.TRYWAIT P0, [R9+URZ], R4 ;  /* 0x00000004090075a7 */ /* 0x001064000800017f */
[----:B-1----:R-:W-:Y:S05]  /*1a8d0*/  @!P0 NANOSLEEP.SYNCS 0x989680 ;  /* 0x009896800000895d */ /* 0x002fea0003900000 */
[----:B------:R-:W1:Y:S02]  /*1a8e0*/  @!P0 SYNCS.PHASECHK.TRANS64 P0, [R9+URZ], R4 ;  /* 0x00000004090085a7 */ /* 0x000e64000800007f */
[----:B-1----:R-:W-:Y:S05]  /*1a8f0*/  @!P0 BRA `(.L_x_457) ;  /* 0xfffffffc00f08947 */ /* 0x002fea000383ffff */
[----:B------:R-:W-:Y:S05]  /*1a900*/  BRA `(.L_x_482) ;  /* 0xfffffff400987947 */ /* 0x000fea000383ffff */
.L_x_458:
[----:B0-----:R0:W1:Y:S02]  /*1a910*/  SYNCS.PHASECHK.TRANS64.TRYWAIT P0, [R6+URZ], R5 ;  /* 0x00000005060075a7 */ /* 0x001064000800017f */
[----:B-1----:R-:W-:Y:S05]  /*1a920*/  @!P0 NANOSLEEP.SYNCS 0x989680 ;  /* 0x009896800000895d */ /* 0x002fea0003900000 */
[----:B------:R-:W1:Y:S02]  /*1a930*/  @!P0 SYNCS.PHASECHK.TRANS64 P0, [R6+URZ], R5 ;  /* 0x00000005060085a7 */ /* 0x000e64000800007f */
[----:B-1----:R-:W-:Y:S05]  /*1a940*/  @!P0 BRA `(.L_x_458) ;  /* 0xfffffffc00f08947 */ /* 0x002fea000383ffff */
[----:B------:R-:W-:Y:S05]  /*1a950*/  BRA `(.L_x_483) ;  /* 0xfffffff400a87947 */ /* 0x000fea000383ffff */
.L_x_459:
[----:B0-----:R0:W1:Y:S02]  /*1a960*/  SYNCS.PHASECHK.TRANS64.TRYWAIT P0, [R9+URZ], R4 ;  /* 0x00000004090075a7 */ /* 0x001064000800017f */
[----:B-1----:R-:W-:Y:S05]  /*1a970*/  @!P0 NANOSLEEP.SYNCS 0x989680 ;  /* 0x009896800000895d */ /* 0x002fea0003900000 */
[----:B------:R-:W1:Y:S02]  /*1a980*/  @!P0 SYNCS.PHASECHK.TRANS64 P0, [R9+URZ], R4 ;  /* 0x00000004090085a7 */ /* 0x000e64000800007f */
[----:B-1----:R-:W-:Y:S05]  /*1a990*/  @!P0 BRA `(.L_x_459) ;  /* 0xfffffffc00f08947 */ /* 0x002fea000383ffff */
[----:B------:R-:W-:Y:S05]  /*1a9a0*/  BRA `(.L_x_484) ;  /* 0xfffffff400b87947 */ /* 0x000fea000383ffff */
.L_x_460:
[----:B0-----:R0:W1:Y:S02]  /*1a9b0*/  SYNCS.PHASECHK.TRANS64.TRYWAIT P0, [R6+URZ], R5 ;  /* 0x00000005060075a7 */ /* 0x001064000800017f */
[----:B-1----:R-:W-:Y:S05]  /*1a9c0*/  @!P0 NANOSLEEP.SYNCS 0x989680 ;  /* 0x009896800000895d */ /* 0x002fea0003900000 */
[----:B------:R-:W1:Y:S02]  /*1a9d0*/  @!P0 SYNCS.PHASECHK.TRANS64 P0, [R6+URZ], R5 ;  /* 0x00000005060085a7 */ /* 0x000e64000800007f */
[----:B-1----:R-:W-:Y:S05]  /*1a9e0*/  @!P0 BRA `(.L_x_460) ;  /* 0xfffffffc00f08947 */ /* 0x002fea000383ffff */
[----:B------:R-:W-:Y:S05]  /*1a9f0*/  BRA `(.L_x_485) ;  /* 0xfffffff400c87947 */ /* 0x000fea000383ffff */
.L_x_461:
[----:B0-----:R0:W1:Y:S02]  /*1aa00*/  SYNCS.PHASECHK.TRANS64.TRYWAIT P0, [R9+URZ], R4 ;  /* 0x00000004090075a7 */ /* 0x001064000800017f */
[----:B-1----:R-:W-:Y:S05]  /*1aa10*/  @!P0 NANOSLEEP.SYNCS 0x989680 ;  /* 0x009896800000895d */ /* 0x002fea0003900000 */
[----:B------:R-:W1:Y:S02]  /*1aa20*/  @!P0 SYNCS.PHASECHK.TRANS64 P0, [R9+URZ], R4 ;  /* 0x00000004090085a7 */ /* 0x000e64000800007f */
[----:B-1----:R-:W-:Y:S05]  /*1aa30*/  @!P0 BRA `(.L_x_461) ;  /* 0xfffffffc00f08947 */ /* 0x002fea000383ffff */
[----:B------:R-:W-:Y:S05]  /*1aa40*/  BRA `(.L_x_486) ;  /* 0xfffffff400d87947 */ /* 0x000fea000383ffff */
.L_x_462:
[----:B0-----:R0:W1:Y:S02]  /*1aa50*/  SYNCS.PHASECHK.TRANS64.TRYWAIT P0, [R6+URZ], R5 ;  /* 0x00000005060075a7 */ /* 0x001064000800017f */
[----:B-1----:R-:W-:Y:S05]  /*1aa60*/  @!P0 NANOSLEEP.SYNCS 0x989680 ;  /* 0x009896800000895d */ /* 0x002fea0003900000 */
[----:B------:R-:W1:Y:S02]  /*1aa70*/  @!P0 SYNCS.PHASECHK.TRANS64 P0, [R6+URZ], R5 ;  /* 0x00000005060085a7 */ /* 0x000e64000800007f */
[----:B-1----:R-:W-:Y:S05]  /*1aa80*/  @!P0 BRA `(.L_x_462) ;  /* 0xfffffffc00f08947 */ /* 0x002fea000383ffff */
[----:B------:R-:W-:Y:S05]  /*1aa90*/  BRA `(.L_x_487) ;  /* 0xfffffff400e87947 */ /* 0x000fea000383ffff */
.L_x_463:
[----:B0-----:R0:W1:Y:S02]  /*1aaa0*/  SYNCS.PHASECHK.TRANS64.TRYWAIT P0, [R9+URZ], R4 ;  /* 0x00000004090075a7 */ /* 0x001064000800017f */
[----:B-1----:R-:W-:Y:S05]  /*1aab0*/  @!P0 NANOSLEEP.SYNCS 0x989680 ;  /* 0x009896800000895d */ /* 0x002fea0003900000 */
[----:B------:R-:W1:Y:S02]  /*1aac0*/  @!P0 SYNCS.PHASECHK.TRANS64 P0, [R9+URZ], R4 ;  /* 0x00000004090085a7 */ /* 0x000e64000800007f */
[----:B-1----:R-:W-:Y:S05]  /*1aad0*/  @!P0 BRA `(.L_x_463) ;  /* 0xfffffffc00f08947 */ /* 0x002fea000383ffff */
[----:B------:R-:W-:Y:S05]  /*1aae0*/  BRA `(.L_x_488) ;  /* 0xfffffff400f87947 */ /* 0x000fea000383ffff */
.L_x_464:
[----:B-1----:R1:W2:Y:S02]  /*1aaf0*/  SYNCS.PHASECHK.TRANS64.TRYWAIT P0, [R6+URZ], R5 ;  /* 0x00000005060075a7 */ /* 0x0022a4000800017f */
[----:B--2---:R-:W-:Y:S05]  /*1ab00*/  @!P0 NANOSLEEP.SYNCS 0x989680 ;  /* 0x009896800000895d */ /* 0x004fea0003900000 */
[----:B------:R-:W2:Y:S02]  /*1ab10*/  @!P0 SYNCS.PHASECHK.TRANS64 P0, [R6+URZ], R5 ;  /* 0x00000005060085a7 */ /* 0x000ea4000800007f */
[----:B--2---:R-:W-:Y:S05]  /*1ab20*/  @!P0 BRA `(.L_x_464) ;  /* 0xfffffffc00f08947 */ /* 0x004fea000383ffff */
[----:B------:R-:W-:Y:S05]  /*1ab30*/  BRA `(.L_x_489) ;  /* 0xfffffff800007947 */ /* 0x000fea000383ffff */
.L_x_490:
[----:B------:R-:W-:-:S00]  /*1ab40*/  BRA `(.L_x_490) ;  /* 0xfffffffc00fc7947 */ /* 0x000fc0000383ffff */
[----:B------:R-:W-:-:S00]  /*1ab50*/  NOP ;  /* 0x0000000000007918 */ /* 0x000fc00000000000 */
        /* <DEDUP_REMOVED lines=10> */
.L_x_491:


//--------------------- .nv.shared._ZN7cutlass13device_kernelINS_4gemm6kernel13GemmUniversalIN4cute5tupleIJiiiiEEENS1_10collective13CollectiveMmaINS1_37MainloopSm90TmaGmmaWarpSpecializedFP8ILi18ENS5_IJNS4_1CILi2EEENSA_ILi1EEESC_EEENS1_35KernelTmaWarpSpecializedCooperativeEEENS5_IJNSA_ILi192EEESG_NSA_ILi32EEEEEENS_12float_e4m3_tENS5_IJlSC_lEEESJ_SK_NS4_8TiledMMAINS4_8MMA_AtomIJNS4_4SM904GMMA31MMA_64x192x32_F32E4M3E4M3_SS_TNILNSO_7ScaleInE1ELSQ_1EEEEEENS4_6LayoutISD_NS5_IJSC_NSA_ILi0EEESU_EEEEENS5_IJNS4_10UnderscoreESX_SX_EEEEENS4_13SM90_TMA_LOADENS4_14ComposedLayoutINS4_7SwizzleILi1ELi4ELi3EEENS4_18smem_ptr_flag_bitsILi8EEENST_INS5_IJNSA_ILi8EEESH_EEENS5_IJSH_SC_EEEEEEEvNS4_8identityENS4_23SM90_TMA_LOAD_MULTICASTES1A_vS1B_EENS_8epilogue10collective6detail29Sm90TmaWarpSpecializedAdapterINS1F_15DefaultEpilogueISJ_SK_SK_NS1E_6thread17LinearCombinationISJ_Li1EffLNS1J_9ScaleType4KindE0ELNS_15FloatRoundStyleE2ESJ_EENS1_15EpilogueDefaultEEEEEvvEEEEvNT_6ParamsE --------------------------
	.section	.nv.shared._ZN7cutlass13device_kernelINS_4gemm6kernel13GemmUniversalIN4cute5tupleIJiiiiEEENS1_10collective13CollectiveMmaINS1_37MainloopSm90TmaGmmaWarpSpecializedFP8ILi18ENS5_IJNS4_1CILi2EEENSA_ILi1EEESC_EEENS1_35KernelTmaWarpSpecializedCooperativeEEENS5_IJNSA_ILi192EEESG_NSA_ILi32EEEEEENS_12float_e4m3_tENS5_IJlSC_lEEESJ_SK_NS4_8TiledMMAINS4_8MMA_AtomIJNS4_4SM904GMMA31MMA_64x192x32_F32E4M3E4M3_SS_TNILNSO_7ScaleInE1ELSQ_1EEEEEENS4_6LayoutISD_NS5_IJSC_NSA_ILi0EEESU_EEEEENS5_IJNS4_10UnderscoreESX_SX_EEEEENS4_13SM90_TMA_LOADENS4_14ComposedLayoutINS4_7SwizzleILi1ELi4ELi3EEENS4_18smem_ptr_flag_bitsILi8EEENST_INS5_IJNSA_ILi8EEESH_EEENS5_IJSH_SC_EEEEEEEvNS4_8identityENS4_23SM90_TMA_LOAD_MULTICASTES1A_vS1B_EENS_8epilogue10collective6detail29Sm90TmaWarpSpecializedAdapterINS1F_15DefaultEpilogueISJ_SK_SK_NS1E_6thread17LinearCombinationISJ_Li1EffLNS1J_9ScaleType4KindE0ELNS_15FloatRoundStyleE2ESJ_EENS1_15EpilogueDefaultEEEEEvvEEEEvNT_6ParamsE,"aw",@nobits
	.sectionflags	@""
	.align	16
	.zero		1024


//--------------------- .nv.shared.reserved.0     --------------------------
	.section	.nv.shared.reserved.0,"aw",@nobits
	.weak		__nv_reservedSMEM_offset_0_alias
	.size		__nv_reservedSMEM_offset_0_alias, 0, 0
	.other		__nv_reservedSMEM_offset_0_alias,@"STO_CUDA_RESERVED_SHARED STV_DEFAULT"
__nv_reservedSMEM_offset_0_alias:
	.zero		0


//--------------------- .nv.global                --------------------------
	.section	.nv.global,"aw",@nobits
.nv.global:
	.type		_ZN40_INTERNAL_139c5051_4_k_cu_17336169_179524cute1_E,@object
	.size		_ZN40_INTERNAL_139c5051_4_k_cu_17336169_179524cute1_E,(_ZN40_INTERNAL_139c5051_4_k_cu_17336169_179524cuda3std3__45__cpo6cbeginE - _ZN40_INTERNAL_139c5051_4_k_cu_17336169_179524cute1_E)
_ZN40_INTERNAL_139c5051_4_k_cu_17336169_179524cute1_E:
	.zero		1
	.type		_ZN40_INTERNAL_139c5051_4_k_cu_17336169_179524cuda3std3__45__cpo6cbeginE,@object
	.size		_ZN40_INTERNAL_139c5051_4_k_cu_17336169_179524cuda3std3__45__cpo6cbeginE,(_ZN40_INTERNAL_139c5051_4_k_cu_17336169_179524cuda3std3__48in_placeE - _ZN40_INTERNAL_139c5051_4_k_cu_17336169_179524cuda3std3__45__cpo6cbeginE)
_ZN40_INTERNAL_139c5051_4_k_cu_17336169_179524cuda3std3__45__cpo6cbeginE:
	.zero		1
	.type		_ZN40_INTERNAL_139c5051_4_k_cu_17336169_179524cuda3std3__48in_placeE,@object
	.size		_ZN40_INTERNAL_139c5051_4_k_cu_17336169_179524cuda3std3__48in_placeE,(_ZN40_INTERNAL_139c5051_4_k_cu_17336169_179524cuda3std6ranges3__45__cpo9iter_moveE - _ZN40_INTERNAL_139c5051_4_k_cu_17336169_179524cuda3std3__48in_placeE)
_ZN40_INTERNAL_139c5051_4_k_cu_17336169_179524cuda3std3__48in_placeE:
	.zero		1
	.type		_ZN40_INTERNAL_139c5051_4_k_cu_17336169_179524cuda3std6ranges3__45__cpo9iter_moveE,@object
	.size		_ZN40_INTERNAL_139c5051_4_k_cu_17336169_179524cuda3std6ranges3__45__cpo9iter_moveE,(_ZN40_INTERNAL_139c5051_4_k_cu_17336169_179524cuda3std3__45__cpo5beginE - _ZN40_INTERNAL_139c5051_4_k_cu_17336169_179524cuda3std6ranges3__45__cpo9iter_moveE)
_ZN40_INTERNAL_139c5051_4_k_cu_17336169_179524cuda3std6ranges3__45__cpo9iter_moveE:
	.zero		1
	.type		_ZN40_INTERNAL_139c5051_4_k_cu_17336169_179524cuda3std3__45__cpo5beginE,@object
	.size		_ZN40_INTERNAL_139c5051_4_k_cu_17336169_179524cuda3std3__45__cpo5beginE,(_ZN40_INTERNAL_139c5051_4_k_cu_17336169_179524cuda3std3__442_GLOBAL__N__139c5051_4_k_cu_17336169_179526ignoreE - _ZN40_INTERNAL_139c5051_4_k_cu_17336169_179524cuda3std3__45__cpo5beginE)
_ZN40_INTERNAL_139c5051_4_k_cu_17336169_179524cuda3std3__45__cpo5beginE:
	.zero		1
	.type		_ZN40_INTERNAL_139c5051_4_k_cu_17336169_179524cuda3std3__442_GLOBAL__N__139c5051_4_k_cu_17336169_179526ignoreE,@object
	.size		_ZN40_INTERNAL_139c5051_4_k_cu_17336169_179524cuda3std3__442_GLOBAL__N__139c5051_4_k_cu_17336169_179526ignoreE,(_ZN40_INTERNAL_139c5051_4_k_cu_17336169_179524cute7productE - _ZN40_INTERNAL_139c5051_4_k_cu_17336169_179524cuda3std3__442_GLOBAL__N__139c5051_4_k_cu_17336169_179526ignoreE)
_ZN40_INTERNAL_139c5051_4_k_cu_17336169_179524cuda3std3__442_GLOBAL__N__139c5051_4_k_cu_17336169_179526ignoreE:
	.zero		1
	.type		_ZN40_INTERNAL_139c5051_4_k_cu_17336169_179524cute7productE,@object
	.size		_ZN40_INTERNAL_139c5051_4_k_cu_17336169_179524cute7productE,(_ZN40_INTERNAL_139c5051_4_k_cu_17336169_179524cuda3std3__45__cpo3endE - _ZN40_INTERNAL_139c5051_4_k_cu_17336169_179524cute7productE)
_ZN40_INTERNAL_139c5051_4_k_cu_17336169_179524cute7productE:
	.zero		1
	.type		_ZN40_INTERNAL_139c5051_4_k_cu_17336169_179524cuda3std3__45__cpo3endE,@object
	.size		_ZN40_INTERNAL_139c5051_4_k_cu_17336169_179524cuda3std3__45__cpo3endE,(_ZN40_INTERNAL_139c5051_4_k_cu_17336169_179524cuda3std3__419piecewise_constructE - _ZN40_INTERNAL_139c5051_4_k_cu_17336169_179524cuda3std3__45__cpo3endE)
_ZN40_INTERNAL_139c5051_4_k_cu_17336169_179524cuda3std3__45__cpo3endE:
	.zero		1
	.type		_ZN40_INTERNAL_139c5051_4_k_cu_17336169_179524cuda3std3__419piecewise_constructE,@object
	.size		_ZN40_INTERNAL_139c5051_4_k_cu_17336169_179524cuda3std3__419piecewise_constructE,(_ZN40_INTERNAL_139c5051_4_k_cu_17336169_179524cuda3std3__45__cpo4cendE - _ZN40_INTERNAL_139c5051_4_k_cu_17336169_179524cuda3std3__419piecewise_constructE)
_ZN40_INTERNAL_139c5051_4_k_cu_17336169_179524cuda3std3__419piecewise_constructE:
	.zero		1
	.type		_ZN40_INTERNAL_139c5051_4_k_cu_17336169_179524cuda3std3__45__cpo4cendE,@object
	.size		_ZN40_INTERNAL_139c5051_4_k_cu_17336169_179524cuda3std3__45__cpo4cendE,(_ZN40_INTERNAL_139c5051_4_k_cu_17336169_179524cuda3std6ranges3__45__cpo4swapE - _ZN40_INTERNAL_139c5051_4_k_cu_17336169_179524cuda3std3__45__cpo4cendE)
_ZN40_INTERNAL_139c5051_4_k_cu_17336169_179524cuda3std3__45__cpo4cendE:
	.zero		1
	.type		_ZN40_INTERNAL_139c5051_4_k_cu_17336169_179524cuda3std6ranges3__45__cpo4swapE,@object
	.size		_ZN40_INTERNAL_139c5051_4_k_cu_17336169_179524cuda3std6ranges3__45__cpo4swapE,(.L_7 - _ZN40_INTERNAL_139c5051_4_k_cu_17336169_179524cuda3std6ranges3__45__cpo4swapE)
_ZN40_INTERNAL_139c5051_4_k_cu_17336169_179524cuda3std6ranges3__45__cpo4swapE:
	.zero		1
.L_7:


//--------------------- .nv.constant0._ZN7cutlass13device_kernelINS_4gemm6kernel13GemmUniversalIN4cute5tupleIJiiiiEEENS1_10collective13CollectiveMmaINS1_37MainloopSm90TmaGmmaWarpSpecializedFP8ILi18ENS5_IJNS4_1CILi2EEENSA_ILi1EEESC_EEENS1_35KernelTmaWarpSpecializedCooperativeEEENS5_IJNSA_ILi192EEESG_NSA_ILi32EEEEEENS_12float_e4m3_tENS5_IJlSC_lEEESJ_SK_NS4_8TiledMMAINS4_8MMA_AtomIJNS4_4SM904GMMA31MMA_64x192x32_F32E4M3E4M3_SS_TNILNSO_7ScaleInE1ELSQ_1EEEEEENS4_6LayoutISD_NS5_IJSC_NSA_ILi0EEESU_EEEEENS5_IJNS4_10UnderscoreESX_SX_EEEEENS4_13SM90_TMA_LOADENS4_14ComposedLayoutINS4_7SwizzleILi1ELi4ELi3EEENS4_18smem_ptr_flag_bitsILi8EEENST_INS5_IJNSA_ILi8EEESH_EEENS5_IJSH_SC_EEEEEEEvNS4_8identityENS4_23SM90_TMA_LOAD_MULTICASTES1A_vS1B_EENS_8epilogue10collective6detail29Sm90TmaWarpSpecializedAdapterINS1F_15DefaultEpilogueISJ_SK_SK_NS1E_6thread17LinearCombinationISJ_Li1EffLNS1J_9ScaleType4KindE0ELNS_15FloatRoundStyleE2ESJ_EENS1_15EpilogueDefaultEEEEEvvEEEEvNT_6ParamsE --------------------------
	.section	.nv.constant0._ZN7cutlass13device_kernelINS_4gemm6kernel13GemmUniversalIN4cute5tupleIJiiiiEEENS1_10collective13CollectiveMmaINS1_37MainloopSm90TmaGmmaWarpSpecializedFP8ILi18ENS5_IJNS4_1CILi2EEENSA_ILi1EEESC_EEENS1_35KernelTmaWarpSpecializedCooperativeEEENS5_IJNSA_ILi192EEESG_NSA_ILi32EEEEEENS_12float_e4m3_tENS5_IJlSC_lEEESJ_SK_NS4_8TiledMMAINS4_8MMA_AtomIJNS4_4SM904GMMA31MMA_64x192x32_F32E4M3E4M3_SS_TNILNSO_7ScaleInE1ELSQ_1EEEEEENS4_6LayoutISD_NS5_IJSC_NSA_ILi0EEESU_EEEEENS5_IJNS4_10UnderscoreESX_SX_EEEEENS4_13SM90_TMA_LOADENS4_14ComposedLayoutINS4_7SwizzleILi1ELi4ELi3EEENS4_18smem_ptr_flag_bitsILi8EEENST_INS5_IJNSA_ILi8EEESH_EEENS5_IJSH_SC_EEEEEEEvNS4_8identityENS4_23SM90_TMA_LOAD_MULTICASTES1A_vS1B_EENS_8epilogue10collective6detail29Sm90TmaWarpSpecializedAdapterINS1F_15DefaultEpilogueISJ_SK_SK_NS1E_6thread17LinearCombinationISJ_Li1EffLNS1J_9ScaleType4KindE0ELNS_15FloatRoundStyleE2ESJ_EENS1_15EpilogueDefaultEEEEEvvEEEEvNT_6ParamsE,"a",@progbits
	.sectionflags	@""
	.align	4
.nv.constant0._ZN7cutlass13device_kernelINS_4gemm6kernel13GemmUniversalIN4cute5tupleIJiiiiEEENS1_10collective13CollectiveMmaINS1_37MainloopSm90TmaGmmaWarpSpecializedFP8ILi18ENS5_IJNS4_1CILi2EEENSA_ILi1EEESC_EEENS1_35KernelTmaWarpSpecializedCooperativeEEENS5_IJNSA_ILi192EEESG_NSA_ILi32EEEEEENS_12float_e4m3_tENS5_IJlSC_lEEESJ_SK_NS4_8TiledMMAINS4_8MMA_AtomIJNS4_4SM904GMMA31MMA_64x192x32_F32E4M3E4M3_SS_TNILNSO_7ScaleInE1ELSQ_1EEEEEENS4_6LayoutISD_NS5_IJSC_NSA_ILi0EEESU_EEEEENS5_IJNS4_10UnderscoreESX_SX_EEEEENS4_13SM90_TMA_LOADENS4_14ComposedLayoutINS4_7SwizzleILi1ELi4ELi3EEENS4_18smem_ptr_flag_bitsILi8EEENST_INS5_IJNSA_ILi8EEESH_EEENS5_IJSH_SC_EEEEEEEvNS4_8identityENS4_23SM90_TMA_LOAD_MULTICASTES1A_vS1B_EENS_8epilogue10collective6detail29Sm90TmaWarpSpecializedAdapterINS1F_15DefaultEpilogueISJ_SK_SK_NS1E_6thread17LinearCombinationISJ_Li1EffLNS1J_9ScaleType4KindE0ELNS_15FloatRoundStyleE2ESJ_EENS1_15EpilogueDefaultEEEEEvvEEEEvNT_6ParamsE:
	.zero		1664


//--------------------- SYMBOLS --------------------------

	.type		.nv.reservedSmem.offset0,@object
	.size		.nv.reservedSmem.offset0,0x4
